	.target	sm_100a

	.elftype	@"ET_EXEC"


//--------------------- .note.nv.tkinfo           --------------------------
	.section	.note.nv.tkinfo,"",@"SHT_NOTE"
	.sectionflags	@"SHF_NOTE_NV_TKINFO"
	.tkinfo
        /*0018*/ 	.word	0x00000002
        /*0030*/ 	.string	""
        /*0030*/ 	.string	"ptxas"
        /*0030*/ 	.string	"Cuda compilation tools, release 13.0, V13.0.88"
        /*0030*/ 	.string	"Build cuda_13.0.r13.0/compiler.36424714_0"
        /*0030*/ 	.string	"-arch sm_100a -m 64 "



//--------------------- .note.nv.cuinfo           --------------------------
	.section	.note.nv.cuinfo,"",@"SHT_NOTE"
	.sectionflags	@"SHF_NOTE_NV_CUINFO"
        /*0018*/ 	.short	0x0002
        /*001a*/ 	.short	0x0064
        /*001c*/ 	.short	0x0082
	.zero		2


//--------------------- .nv.info                  --------------------------
	.section	.nv.info,"",@"SHT_CUDA_INFO"
	.align	4


	//----- nvinfo : EIATTR_REGCOUNT
	.align		4
        /*0000*/ 	.byte	0x04, 0x2f
        /*0002*/ 	.short	(.L_19 - .L_18)
	.align		4
.L_18:
        /*0004*/ 	.word	index@(_ZN7cutlass13device_kernelINS_4gemm6kernel13GemmUniversalIN4cute5tupleIJiiiiEEENS1_10collective13CollectiveMmaINS1_35MainloopSm100TmaUmmaWarpSpecializedILi4ELi2ELi4ENS5_IJNS4_1CILi1EEESB_SB_EEEEENS5_IJNSA_ILi64EEENSA_ILi32EEENSA_ILi256EEEEEENS_10bfloat16_tENS5_IJlSB_lEEESI_SJ_NS4_8TiledMMAINS4_8MMA_AtomIJNS4_20SM100_MMA_F16BF16_SSISI_SI_fLi64ELi32ELNS4_4UMMA5MajorE0ELSO_0ELNSN_7ScaleInE0ELSP_0EEEEEENS4_6LayoutISC_NS5_IJNSA_ILi0EEEST_ST_EEEEENS5_IJNS4_10UnderscoreESW_SW_EEEEENS4_13SM90_TMA_LOADENS4_14ComposedLayoutINS4_7SwizzleILi3ELi4ELi3EEENS4_18smem_ptr_flag_bitsILi16EEENSS_INS5_IJNSA_ILi8EEESE_EEENS5_IJSE_SB_EEEEEEEvNS4_8identityESZ_S19_vS1A_EENS_8epilogue10collective18CollectiveEpilogueINS1C_23Sm100TmaWarpSpecializedILi2ELi1ELi16ELb1ELb0EEEJSH_NS5_IJNSS_ISE_SB_EENSS_ISF_SB_EEEEESI_SJ_SI_SJ_NS1C_6fusion15FusionCallbacksIS1G_NS1K_17LinearCombinationISI_fSI_fLNS_15FloatRoundStyleE2EEESH_S1J_JEEENS4_5SM1004TMEM4LOAD26SM100_TMEM_LOAD_16dp256b4xESZ_NS10_INS11_ILi2ELi4ELi3EEES14_NSS_INS5_IJS15_SF_EEENS5_IJSF_SB_EEEEEEENS4_17SM75_U32x4_LDSM_NENS4_14SM90_TMA_STOREES1Y_NS4_17SM90_U32x4_STSM_NENS4_39AutoVectorizingCopyWithAssumedAlignmentILi128EEEEEEvvEEEEvNT_6ParamsE)
        /*0008*/ 	.word	0x0000005e


	//----- nvinfo : EIATTR_FRAME_SIZE
	.align		4
.L_19:
        /*000c*/ 	.byte	0x04, 0x11
        /*000e*/ 	.short	(.L_21 - .L_20)
	.align		4
.L_20:
        /*0010*/ 	.word	index@($__internal_2_$__cuda_sm10x_tcgen05_guardrail_trap_unallocated_columns_being_dealloced)
        /*0014*/ 	.word	0x00000000


	//----- nvinfo : EIATTR_FRAME_SIZE
	.align		4
.L_21:
        /*0018*/ 	.byte	0x04, 0x11
        /*001a*/ 	.short	(.L_23 - .L_22)
	.align		4
.L_22:
        /*001c*/ 	.word	index@($__internal_1_$__cuda_sm10x_tcgen05_guardrail_trap_phase_invalid_during_alloc)
        /*0020*/ 	.word	0x00000000


	//----- nvinfo : EIATTR_FRAME_SIZE
	.align		4
.L_23:
        /*0024*/ 	.byte	0x04, 0x11
        /*0026*/ 	.short	(.L_25 - .L_24)
	.align		4
.L_24:
        /*0028*/ 	.word	index@($__internal_0_$__cuda_sm10x_tcgen05_guardrail_trap_col_being_dealloced_not_returned_by_alloc)
        /*002c*/ 	.word	0x00000000


	//----- nvinfo : EIATTR_FRAME_SIZE
	.align		4
.L_25:
        /*0030*/ 	.byte	0x04, 0x11
        /*0032*/ 	.short	(.L_27 - .L_26)
	.align		4
.L_26:
        /*0034*/ 	.word	index@(_ZN7cutlass13device_kernelINS_4gemm6kernel13GemmUniversalIN4cute5tupleIJiiiiEEENS1_10collective13CollectiveMmaINS1_35MainloopSm100TmaUmmaWarpSpecializedILi4ELi2ELi4ENS5_IJNS4_1CILi1EEESB_SB_EEEEENS5_IJNSA_ILi64EEENSA_ILi32EEENSA_ILi256EEEEEENS_10bfloat16_tENS5_IJlSB_lEEESI_SJ_NS4_8TiledMMAINS4_8MMA_AtomIJNS4_20SM100_MMA_F16BF16_SSISI_SI_fLi64ELi32ELNS4_4UMMA5MajorE0ELSO_0ELNSN_7ScaleInE0ELSP_0EEEEEENS4_6LayoutISC_NS5_IJNSA_ILi0EEEST_ST_EEEEENS5_IJNS4_10UnderscoreESW_SW_EEEEENS4_13SM90_TMA_LOADENS4_14ComposedLayoutINS4_7SwizzleILi3ELi4ELi3EEENS4_18smem_ptr_flag_bitsILi16EEENSS_INS5_IJNSA_ILi8EEESE_EEENS5_IJSE_SB_EEEEEEEvNS4_8identityESZ_S19_vS1A_EENS_8epilogue10collective18CollectiveEpilogueINS1C_23Sm100TmaWarpSpecializedILi2ELi1ELi16ELb1ELb0EEEJSH_NS5_IJNSS_ISE_SB_EENSS_ISF_SB_EEEEESI_SJ_SI_SJ_NS1C_6fusion15FusionCallbacksIS1G_NS1K_17LinearCombinationISI_fSI_fLNS_15FloatRoundStyleE2EEESH_S1J_JEEENS4_5SM1004TMEM4LOAD26SM100_TMEM_LOAD_16dp256b4xESZ_NS10_INS11_ILi2ELi4ELi3EEES14_NSS_INS5_IJS15_SF_EEENS5_IJSF_SB_EEEEEEENS4_17SM75_U32x4_LDSM_NENS4_14SM90_TMA_STOREES1Y_NS4_17SM90_U32x4_STSM_NENS4_39AutoVectorizingCopyWithAssumedAlignmentILi128EEEEEEvvEEEEvNT_6ParamsE)
        /*0038*/ 	.word	0x00000000


	//----- nvinfo : EIATTR_MIN_STACK_SIZE
	.align		4
.L_27:
        /*003c*/ 	.byte	0x04, 0x12
        /*003e*/ 	.short	(.L_29 - .L_28)
	.align		4
.L_28:
        /*0040*/ 	.word	index@(_ZN7cutlass13device_kernelINS_4gemm6kernel13GemmUniversalIN4cute5tupleIJiiiiEEENS1_10collective13CollectiveMmaINS1_35MainloopSm100TmaUmmaWarpSpecializedILi4ELi2ELi4ENS5_IJNS4_1CILi1EEESB_SB_EEEEENS5_IJNSA_ILi64EEENSA_ILi32EEENSA_ILi256EEEEEENS_10bfloat16_tENS5_IJlSB_lEEESI_SJ_NS4_8TiledMMAINS4_8MMA_AtomIJNS4_20SM100_MMA_F16BF16_SSISI_SI_fLi64ELi32ELNS4_4UMMA5MajorE0ELSO_0ELNSN_7ScaleInE0ELSP_0EEEEEENS4_6LayoutISC_NS5_IJNSA_ILi0EEEST_ST_EEEEENS5_IJNS4_10UnderscoreESW_SW_EEEEENS4_13SM90_TMA_LOADENS4_14ComposedLayoutINS4_7SwizzleILi3ELi4ELi3EEENS4_18smem_ptr_flag_bitsILi16EEENSS_INS5_IJNSA_ILi8EEESE_EEENS5_IJSE_SB_EEEEEEEvNS4_8identityESZ_S19_vS1A_EENS_8epilogue10collective18CollectiveEpilogueINS1C_23Sm100TmaWarpSpecializedILi2ELi1ELi16ELb1ELb0EEEJSH_NS5_IJNSS_ISE_SB_EENSS_ISF_SB_EEEEESI_SJ_SI_SJ_NS1C_6fusion15FusionCallbacksIS1G_NS1K_17LinearCombinationISI_fSI_fLNS_15FloatRoundStyleE2EEESH_S1J_JEEENS4_5SM1004TMEM4LOAD26SM100_TMEM_LOAD_16dp256b4xESZ_NS10_INS11_ILi2ELi4ELi3EEES14_NSS_INS5_IJS15_SF_EEENS5_IJSF_SB_EEEEEEENS4_17SM75_U32x4_LDSM_NENS4_14SM90_TMA_STOREES1Y_NS4_17SM90_U32x4_STSM_NENS4_39AutoVectorizingCopyWithAssumedAlignmentILi128EEEEEEvvEEEEvNT_6ParamsE)
        /*0044*/ 	.word	0x00000000
.L_29:


//--------------------- .nv.compat                --------------------------
	.section	.nv.compat,"",@"SHT_CUDA_COMPAT_INFO"
	.align	4
        /*0000*/ 	.byte	0x02, 0x09, 0x01, 0x00, 0x02, 0x02, 0x02, 0x00, 0x02, 0x05, 0x05, 0x00, 0x03, 0x07, 0x01, 0x01
        /*0010*/ 	.byte	0x02, 0x03, 0x01, 0x00, 0x02, 0x06, 0x01, 0x00, 0x04, 0x0b, 0x08, 0x00, 0x09, 0x00, 0x00, 0x00
        /*0020*/ 	.byte	0x00, 0x00, 0x00, 0x00


//--------------------- .nv.info._ZN7cutlass13device_kernelINS_4gemm6kernel13GemmUniversalIN4cute5tupleIJiiiiEEENS1_10collective13CollectiveMmaINS1_35MainloopSm100TmaUmmaWarpSpecializedILi4ELi2ELi4ENS5_IJNS4_1CILi1EEESB_SB_EEEEENS5_IJNSA_ILi64EEENSA_ILi32EEENSA_ILi256EEEEEENS_10bfloat16_tENS5_IJlSB_lEEESI_SJ_NS4_8TiledMMAINS4_8MMA_AtomIJNS4_20SM100_MMA_F16BF16_SSISI_SI_fLi64ELi32ELNS4_4UMMA5MajorE0ELSO_0ELNSN_7ScaleInE0ELSP_0EEEEEENS4_6LayoutISC_NS5_IJNSA_ILi0EEEST_ST_EEEEENS5_IJNS4_10UnderscoreESW_SW_EEEEENS4_13SM90_TMA_LOADENS4_14ComposedLayoutINS4_7SwizzleILi3ELi4ELi3EEENS4_18smem_ptr_flag_bitsILi16EEENSS_INS5_IJNSA_ILi8EEESE_EEENS5_IJSE_SB_EEEEEEEvNS4_8identityESZ_S19_vS1A_EENS_8epilogue10collective18CollectiveEpilogueINS1C_23Sm100TmaWarpSpecializedILi2ELi1ELi16ELb1ELb0EEEJSH_NS5_IJNSS_ISE_SB_EENSS_ISF_SB_EEEEESI_SJ_SI_SJ_NS1C_6fusion15FusionCallbacksIS1G_NS1K_17LinearCombinationISI_fSI_fLNS_15FloatRoundStyleE2EEESH_S1J_JEEENS4_5SM1004TMEM4LOAD26SM100_TMEM_LOAD_16dp256b4xESZ_NS10_INS11_ILi2ELi4ELi3EEES14_NSS_INS5_IJS15_SF_EEENS5_IJSF_SB_EEEEEEENS4_17SM75_U32x4_LDSM_NENS4_14SM90_TMA_STOREES1Y_NS4_17SM90_U32x4_STSM_NENS4_39AutoVectorizingCopyWithAssumedAlignmentILi128EEEEEEvvEEEEvNT_6ParamsE --------------------------
	.section	.nv.info._ZN7cutlass13device_kernelINS_4gemm6kernel13GemmUniversalIN4cute5tupleIJiiiiEEENS1_10collective13CollectiveMmaINS1_35MainloopSm100TmaUmmaWarpSpecializedILi4ELi2ELi4ENS5_IJNS4_1CILi1EEESB_SB_EEEEENS5_IJNSA_ILi64EEENSA_ILi32EEENSA_ILi256EEEEEENS_10bfloat16_tENS5_IJlSB_lEEESI_SJ_NS4_8TiledMMAINS4_8MMA_AtomIJNS4_20SM100_MMA_F16BF16_SSISI_SI_fLi64ELi32ELNS4_4UMMA5MajorE0ELSO_0ELNSN_7ScaleInE0ELSP_0EEEEEENS4_6LayoutISC_NS5_IJNSA_ILi0EEEST_ST_EEEEENS5_IJNS4_10UnderscoreESW_SW_EEEEENS4_13SM90_TMA_LOADENS4_14ComposedLayoutINS4_7SwizzleILi3ELi4ELi3EEENS4_18smem_ptr_flag_bitsILi16EEENSS_INS5_IJNSA_ILi8EEESE_EEENS5_IJSE_SB_EEEEEEEvNS4_8identityESZ_S19_vS1A_EENS_8epilogue10collective18CollectiveEpilogueINS1C_23Sm100TmaWarpSpecializedILi2ELi1ELi16ELb1ELb0EEEJSH_NS5_IJNSS_ISE_SB_EENSS_ISF_SB_EEEEESI_SJ_SI_SJ_NS1C_6fusion15FusionCallbacksIS1G_NS1K_17LinearCombinationISI_fSI_fLNS_15FloatRoundStyleE2EEESH_S1J_JEEENS4_5SM1004TMEM4LOAD26SM100_TMEM_LOAD_16dp256b4xESZ_NS10_INS11_ILi2ELi4ELi3EEES14_NSS_INS5_IJS15_SF_EEENS5_IJSF_SB_EEEEEEENS4_17SM75_U32x4_LDSM_NENS4_14SM90_TMA_STOREES1Y_NS4_17SM90_U32x4_STSM_NENS4_39AutoVectorizingCopyWithAssumedAlignmentILi128EEEEEEvvEEEEvNT_6ParamsE,"",@"SHT_CUDA_INFO"
	.sectionflags	@""
	.align	4


	//----- nvinfo : EIATTR_CUDA_API_VERSION
	.align		4
        /*0000*/ 	.byte	0x04, 0x37
        /*0002*/ 	.short	(.L_31 - .L_30)
.L_30:
        /*0004*/ 	.word	0x00000082


	//----- nvinfo : EIATTR_KPARAM_INFO
	.align		4
.L_31:
        /*0008*/ 	.byte	0x04, 0x17
        /*000a*/ 	.short	(.L_33 - .L_32)
.L_32:
        /*000c*/ 	.word	0x00000000
        /*0010*/ 	.short	0x0000
        /*0012*/ 	.short	0x0000
        /*0014*/ 	.byte	0x00, 0xf0, 0x01, 0x20


	//----- nvinfo : EIATTR_AT_ENTRY_FRAGMENTS
	.align		4
.L_33:
        /*0018*/ 	.byte	0x04, 0x4f
        /*001a*/ 	.short	(.L_35 - .L_34)


	//   ....[0]....
.L_34:
        /*001c*/ 	.word	0x00000006


	//----- nvinfo : EIATTR_RESERVED_SMEM_USED
	.align		4
.L_35:
        /*0020*/ 	.byte	0x01, 0x41
	.zero		2


	//----- nvinfo : EIATTR_SPARSE_MMA_MASK
	.align		4
        /*0024*/ 	.byte	0x03, 0x50
        /*0026*/ 	.short	0x0000


	//----- nvinfo : EIATTR_TCGEN05_1CTA_USED
	.align		4
        /*0028*/ 	.byte	0x01, 0x51
	.zero		2


	//----- nvinfo : EIATTR_MAXREG_COUNT
	.align		4
        /*002c*/ 	.byte	0x03, 0x1b
        /*002e*/ 	.short	0x00ff


	//----- nvinfo : EIATTR_NUM_BARRIERS
	.align		4
        /*0030*/ 	.byte	0x02, 0x4c
        /*0032*/ 	.byte	0x07
	.zero		1


	//----- nvinfo : EIATTR_EXTERNS
	.align		4
        /*0034*/ 	.byte	0x04, 0x0f
        /*0036*/ 	.short	(.L_37 - .L_36)


	//   ....[0]....
	.align		4
.L_36:
        /*0038*/ 	.word	index@(__assertfail)


	//----- nvinfo : EIATTR_MERCURY_ISA_VERSION
	.align		4
.L_37:
        /*003c*/ 	.byte	0x03, 0x5f
        /*003e*/ 	.short	0x0101


	//----- nvinfo : EIATTR_INT_WARP_WIDE_INSTR_OFFSETS
	.align		4
        /*0040*/ 	.byte	0x04, 0x31
        /*0042*/ 	.short	(.L_39 - .L_38)


	//   ....[0]....
.L_38:
        /*0044*/ 	.word	0x00002250


	//   ....[1]....
        /*0048*/ 	.word	0x000041a0


	//   ....[2]....
        /*004c*/ 	.word	0x000041c0


	//   ....[3]....
        /*0050*/ 	.word	0x000041f0


	//   ....[4]....
        /*0054*/ 	.word	0x00004c00


	//   ....[5]....
        /*0058*/ 	.word	0x00004cb0


	//----- nvinfo : EIATTR_COOP_GROUP_MASK_REGIDS
	.align		4
.L_39:
        /*005c*/ 	.byte	0x04, 0x29
        /*005e*/ 	.short	(.L_41 - .L_40)


	//   ....[0]....
.L_40:
        /*0060*/ 	.word	0xffffffff


	//   ....[1]....
        /*0064*/ 	.word	0xffffffff


	//   ....[2]....
        /*0068*/ 	.word	0xffffffff


	//   ....[3]....
        /*006c*/ 	.word	0xffffffff


	//   ....[4]....
        /*0070*/ 	.word	0xffffffff


	//   ....[5]....
        /*0074*/ 	.word	0xffffffff


	//   ....[6]....
        /*0078*/ 	.word	0xffffffff


	//   ....[7]....
        /*007c*/ 	.word	0xffffffff


	//   ....[8]....
        /*0080*/ 	.word	0xffffffff


	//   ....[9]....
        /*0084*/ 	.word	0xffffffff


	//   ....[10]....
        /*0088*/ 	.word	0xffffffff


	//   ....[11]....
        /*008c*/ 	.word	0xffffffff


	//   ....[12]....
        /*0090*/ 	.word	0xffffffff


	//----- nvinfo : EIATTR_COOP_GROUP_INSTR_OFFSETS
	.align		4
.L_41:
        /*0094*/ 	.byte	0x04, 0x28
        /*0096*/ 	.short	(.L_43 - .L_42)


	//   ....[0]....
.L_42:
        /*0098*/ 	.word	0x00000090


	//   ....[1]....
        /*009c*/ 	.word	0x000004d0


	//   ....[2]....
        /*00a0*/ 	.word	0x00000640


	//   ....[3]....
        /*00a4*/ 	.word	0x000007a0


	//   ....[4]....
        /*00a8*/ 	.word	0x000008a0


	//   ....[5]....
        /*00ac*/ 	.word	0x00000a10


	//   ....[6]....
        /*00b0*/ 	.word	0x00000bb0


	//   ....[7]....
        /*00b4*/ 	.word	0x00002130


	//   ....[8]....
        /*00b8*/ 	.word	0x00002f10


	//   ....[9]....
        /*00bc*/ 	.word	0x00003120


	//   ....[10]....
        /*00c0*/ 	.word	0x00003150


	//   ....[11]....
        /*00c4*/ 	.word	0x00004070


	//   ....[12]....
        /*00c8*/ 	.word	0x000042b0


	//----- nvinfo : EIATTR_VRC_CTA_INIT_COUNT
	.align		4
.L_43:
        /*00cc*/ 	.byte	0x02, 0x4a
        /*00ce*/ 	.byte	0x80
	.zero		1


	//----- nvinfo : EIATTR_SYSCALL_OFFSETS
	.align		4
        /*00d0*/ 	.byte	0x04, 0x46
        /*00d2*/ 	.short	(.L_45 - .L_44)


	//   ....[0]....
.L_44:
        /*00d4*/ 	.word	0x00005830


	//   ....[1]....
        /*00d8*/ 	.word	0x00005920


	//   ....[2]....
        /*00dc*/ 	.word	0x00006050


	//----- nvinfo : EIATTR_MBARRIER_INSTR_OFFSETS
	.align		4
.L_45:
        /*00e0*/ 	.byte	0x04, 0x39
        /*00e2*/ 	.short	(.L_47 - .L_46)


	//   ....[0]....
.L_46:
        /*00e4*/ 	.word	0x000005b0
        /*00e8*/ 	.word	0x000000ff
        /*00ec*/ 	.word	0x00000000
        /*00f0*/ 	.short	0x0100
        /*00f2*/ 	.byte	0x04
	.zero		1


	//   ....[1]....
        /*00f4*/ 	.word	0x000005c0
        /*00f8*/ 	.word	0x000000ff
        /*00fc*/ 	.word	0x00000020
        /*0100*/ 	.short	0x0100
        /*0102*/ 	.byte	0x04
	.zero		1


	//   ....[2]....
        /*0104*/ 	.word	0x000005d0
        /*0108*/ 	.word	0x000000ff
        /*010c*/ 	.word	0x00000008
        /*0110*/ 	.short	0x0100
        /*0112*/ 	.byte	0x04
	.zero		1


	//   ....[3]....
        /*0114*/ 	.word	0x000005e0
        /*0118*/ 	.word	0x000000ff
        /*011c*/ 	.word	0x00000028
        /*0120*/ 	.short	0x0100
        /*0122*/ 	.byte	0x04
	.zero		1


	//   ....[4]....
        /*0124*/ 	.word	0x000005f0
        /*0128*/ 	.word	0x000000ff
        /*012c*/ 	.word	0x00000010
        /*0130*/ 	.short	0x0100
        /*0132*/ 	.byte	0x04
	.zero		1


	//   ....[5]....
        /*0134*/ 	.word	0x00000600
        /*0138*/ 	.word	0x000000ff
        /*013c*/ 	.word	0x00000030
        /*0140*/ 	.short	0x0100
        /*0142*/ 	.byte	0x04
	.zero		1


	//   ....[6]....
        /*0144*/ 	.word	0x00000610
        /*0148*/ 	.word	0x000000ff
        /*014c*/ 	.word	0x00000018
        /*0150*/ 	.short	0x0100
        /*0152*/ 	.byte	0x04
	.zero		1


	//   ....[7]....
        /*0154*/ 	.word	0x00000620
        /*0158*/ 	.word	0x000000ff
        /*015c*/ 	.word	0x00000038
        /*0160*/ 	.short	0x0100
        /*0162*/ 	.byte	0x04
	.zero		1


	//   ....[8]....
        /*0164*/ 	.word	0x00000750
        /*0168*/ 	.word	0x000000ff
        /*016c*/ 	.word	0x00000040
        /*0170*/ 	.short	0x0100
        /*0172*/ 	.byte	0x04
	.zero		1


	//   ....[9]....
        /*0174*/ 	.word	0x00000760
        /*0178*/ 	.word	0x000000ff
        /*017c*/ 	.word	0x00000050
        /*0180*/ 	.short	0x0100
        /*0182*/ 	.byte	0x04
	.zero		1


	//   ....[10]....
        /*0184*/ 	.word	0x00000770
        /*0188*/ 	.word	0x000000ff
        /*018c*/ 	.word	0x00000048
        /*0190*/ 	.short	0x0100
        /*0192*/ 	.byte	0x04
	.zero		1


	//   ....[11]....
        /*0194*/ 	.word	0x00000780
        /*0198*/ 	.word	0x000000ff
        /*019c*/ 	.word	0x00000058
        /*01a0*/ 	.short	0x0100
        /*01a2*/ 	.byte	0x04
	.zero		1


	//   ....[12]....
        /*01a4*/ 	.word	0x00000870
        /*01a8*/ 	.word	0x000000ff
        /*01ac*/ 	.word	0x00000060
        /*01b0*/ 	.short	0x0100
        /*01b2*/ 	.byte	0x06
	.zero		1


	//   ....[13]....
        /*01b4*/ 	.word	0x00000880
        /*01b8*/ 	.word	0x000000ff
        /*01bc*/ 	.word	0x00000068
        /*01c0*/ 	.short	0x0100
        /*01c2*/ 	.byte	0x06
	.zero		1


	//   ....[14]....
        /*01c4*/ 	.word	0x000009c0
        /*01c8*/ 	.word	0x000000ff
        /*01cc*/ 	.word	0x00000070
        /*01d0*/ 	.short	0x0100
        /*01d2*/ 	.byte	0x06
	.zero		1


	//   ....[15]....
        /*01d4*/ 	.word	0x000009d0
        /*01d8*/ 	.word	0x000000ff
        /*01dc*/ 	.word	0x00000080
        /*01e0*/ 	.short	0x0100
        /*01e2*/ 	.byte	0x06
	.zero		1


	//   ....[16]....
        /*01e4*/ 	.word	0x000009e0
        /*01e8*/ 	.word	0x000000ff
        /*01ec*/ 	.word	0x00000078
        /*01f0*/ 	.short	0x0100
        /*01f2*/ 	.byte	0x06
	.zero		1


	//   ....[17]....
        /*01f4*/ 	.word	0x000009f0
        /*01f8*/ 	.word	0x000000ff
        /*01fc*/ 	.word	0x00000088
        /*0200*/ 	.short	0x0100
        /*0202*/ 	.byte	0x06
	.zero		1


	//   ....[18]....
        /*0204*/ 	.word	0x00000b20
        /*0208*/ 	.word	0x000000ff
        /*020c*/ 	.word	0x00000090
        /*0210*/ 	.short	0x0100
        /*0212*/ 	.byte	0x04
	.zero		1


	//   ....[19]....
        /*0214*/ 	.word	0x00000b30
        /*0218*/ 	.word	0x000000ff
        /*021c*/ 	.word	0x000000b0
        /*0220*/ 	.short	0x0100
        /*0222*/ 	.byte	0x04
	.zero		1


	//   ....[20]....
        /*0224*/ 	.word	0x00000b40
        /*0228*/ 	.word	0x000000ff
        /*022c*/ 	.word	0x00000098
        /*0230*/ 	.short	0x0100
        /*0232*/ 	.byte	0x04
	.zero		1


	//   ....[21]....
        /*0234*/ 	.word	0x00000b50
        /*0238*/ 	.word	0x000000ff
        /*023c*/ 	.word	0x000000b8
        /*0240*/ 	.short	0x0100
        /*0242*/ 	.byte	0x04
	.zero		1


	//   ....[22]....
        /*0244*/ 	.word	0x00000b60
        /*0248*/ 	.word	0x000000ff
        /*024c*/ 	.word	0x000000a0
        /*0250*/ 	.short	0x0100
        /*0252*/ 	.byte	0x04
	.zero		1


	//   ....[23]....
        /*0254*/ 	.word	0x00000b70
        /*0258*/ 	.word	0x000000ff
        /*025c*/ 	.word	0x000000c0
        /*0260*/ 	.short	0x0100
        /*0262*/ 	.byte	0x04
	.zero		1


	//   ....[24]....
        /*0264*/ 	.word	0x00000b80
        /*0268*/ 	.word	0x000000ff
        /*026c*/ 	.word	0x000000a8
        /*0270*/ 	.short	0x0100
        /*0272*/ 	.byte	0x04
	.zero		1


	//   ....[25]....
        /*0274*/ 	.word	0x00000b90
        /*0278*/ 	.word	0x000000ff
        /*027c*/ 	.word	0x000000c8
        /*0280*/ 	.short	0x0100
        /*0282*/ 	.byte	0x04
	.zero		1


	//   ....[26]....
        /*0284*/ 	.word	0x00000c80
        /*0288*/ 	.word	0x000000ff
        /*028c*/ 	.word	0x000000d0
        /*0290*/ 	.short	0x0100
        /*0292*/ 	.byte	0x04
	.zero		1


	//   ....[27]....
        /*0294*/ 	.word	0x00000c90
        /*0298*/ 	.word	0x000000ff
        /*029c*/ 	.word	0x000000e0
        /*02a0*/ 	.short	0x0100
        /*02a2*/ 	.byte	0x04
	.zero		1


	//   ....[28]....
        /*02a4*/ 	.word	0x00000ca0
        /*02a8*/ 	.word	0x000000ff
        /*02ac*/ 	.word	0x000000d8
        /*02b0*/ 	.short	0x0100
        /*02b2*/ 	.byte	0x04
	.zero		1


	//   ....[29]....
        /*02b4*/ 	.word	0x00000cb0
        /*02b8*/ 	.word	0x000000ff
        /*02bc*/ 	.word	0x000000e8
        /*02c0*/ 	.short	0x0100
        /*02c2*/ 	.byte	0x04
	.zero		1


	//   ....[30]....
        /*02c4*/ 	.word	0x00001590
        /*02c8*/ 	.word	0x00000003
        /*02cc*/ 	.word	0x000000e0
        /*02d0*/ 	.short	0x010a
        /*02d2*/ 	.byte	0xff
	.zero		1


	//   ....[31]....
        /*02d4*/ 	.word	0x000015c0
        /*02d8*/ 	.word	0x00000003
        /*02dc*/ 	.word	0x000000d0
        /*02e0*/ 	.short	0x0101
        /*02e2*/ 	.byte	0xff
	.zero		1


	//   ....[32]....
        /*02e4*/ 	.word	0x00001690
        /*02e8*/ 	.word	0x000000ff
        /*02ec*/ 	.word	0x00000020
        /*02f0*/ 	.short	0x010a
        /*02f2*/ 	.byte	0x04
	.zero		1


	//   ....[33]....
        /*02f4*/ 	.word	0x00001730
        /*02f8*/ 	.word	0x000000ff
        /*02fc*/ 	.word	0x00000020
        /*0300*/ 	.short	0x010a
        /*0302*/ 	.byte	0x39
	.zero		1


	//   ....[34]....
        /*0304*/ 	.word	0x00001830
        /*0308*/ 	.word	0x000000ff
        /*030c*/ 	.word	0x00000020
        /*0310*/ 	.short	0x010a
        /*0312*/ 	.byte	0x04
	.zero		1


	//   ....[35]....
        /*0314*/ 	.word	0x00001bf0
        /*0318*/ 	.word	0x000000ff
        /*031c*/ 	.word	0x00000068
        /*0320*/ 	.short	0x0101
        /*0322*/ 	.byte	0x0d
	.zero		1


	//   ....[36]....
        /*0324*/ 	.word	0x00001c10
        /*0328*/ 	.word	0x000000ff
        /*032c*/ 	.word	0x00000020
        /*0330*/ 	.short	0x010a
        /*0332*/ 	.byte	0x04
	.zero		1


	//   ....[37]....
        /*0334*/ 	.word	0x00001c90
        /*0338*/ 	.word	0x000000ff
        /*033c*/ 	.word	0x00000020
        /*0340*/ 	.short	0x010a
        /*0342*/ 	.byte	0x39
	.zero		1


	//   ....[38]....
        /*0344*/ 	.word	0x00001d90
        /*0348*/ 	.word	0x000000ff
        /*034c*/ 	.word	0x00000020
        /*0350*/ 	.short	0x010a
        /*0352*/ 	.byte	0x04
	.zero		1


	//   ....[39]....
        /*0354*/ 	.word	0x00002160
        /*0358*/ 	.word	0x00000002
        /*035c*/ 	.word	0x00000070
        /*0360*/ 	.short	0x010a
        /*0362*/ 	.byte	0xff
	.zero		1


	//   ....[40]....
        /*0364*/ 	.word	0x00002220
        /*0368*/ 	.word	0x00000002
        /*036c*/ 	.word	0x00000000
        /*0370*/ 	.short	0x0101
        /*0372*/ 	.byte	0xff
	.zero		1


	//   ....[41]....
        /*0374*/ 	.word	0x00002780
        /*0378*/ 	.word	0x000000ff
        /*037c*/ 	.word	0x00000000
        /*0380*/ 	.short	0x010a
        /*0382*/ 	.byte	0x04
	.zero		1


	//   ....[42]....
        /*0384*/ 	.word	0x00002810
        /*0388*/ 	.word	0x000000ff
        /*038c*/ 	.word	0x00000000
        /*0390*/ 	.short	0x010a
        /*0392*/ 	.byte	0x05
	.zero		1


	//   ....[43]....
        /*0394*/ 	.word	0x000028a0
        /*0398*/ 	.word	0x000000ff
        /*039c*/ 	.word	0x00000000
        /*03a0*/ 	.short	0x010a
        /*03a2*/ 	.byte	0x05
	.zero		1


	//   ....[44]....
        /*03a4*/ 	.word	0x00002940
        /*03a8*/ 	.word	0x00000000
        /*03ac*/ 	.word	0x00000000
        /*03b0*/ 	.short	0x010a
        /*03b2*/ 	.byte	0xff
	.zero		1


	//   ....[45]....
        /*03b4*/ 	.word	0x00002a60
        /*03b8*/ 	.word	0x00000000
        /*03bc*/ 	.word	0x000000d0
        /*03c0*/ 	.short	0x010a
        /*03c2*/ 	.byte	0xff
	.zero		1


	//   ....[46]....
        /*03c4*/ 	.word	0x00002ac0
        /*03c8*/ 	.word	0x00000004
        /*03cc*/ 	.word	0x00000000
        /*03d0*/ 	.short	0x0101
        /*03d2*/ 	.byte	0xff
	.zero		1


	//   ....[47]....
        /*03d4*/ 	.word	0x00002ae0
        /*03d8*/ 	.word	0x000000ff
        /*03dc*/ 	.word	0x00000080
        /*03e0*/ 	.short	0x010a
        /*03e2*/ 	.byte	0x04
	.zero		1


	//   ....[48]....
        /*03e4*/ 	.word	0x00002c00
        /*03e8*/ 	.word	0x00000000
        /*03ec*/ 	.word	0x00000070
        /*03f0*/ 	.short	0x010a
        /*03f2*/ 	.byte	0xff
	.zero		1


	//   ....[49]....
        /*03f4*/ 	.word	0x00002d10
        /*03f8*/ 	.word	0x00000000
        /*03fc*/ 	.word	0x00000000
        /*0400*/ 	.short	0x0101
        /*0402*/ 	.byte	0xff
	.zero		1


	//   ....[50]....
        /*0404*/ 	.word	0x00002da0
        /*0408*/ 	.word	0x000000ff
        /*040c*/ 	.word	0x00000080
        /*0410*/ 	.short	0x0106
        /*0412*/ 	.byte	0x04
	.zero		1


	//   ....[51]....
        /*0414*/ 	.word	0x00002dc0
        /*0418*/ 	.word	0x000000ff
        /*041c*/ 	.word	0x00000080
        /*0420*/ 	.short	0x010a
        /*0422*/ 	.byte	0x04
	.zero		1


	//   ....[52]....
        /*0424*/ 	.word	0x00002e50
        /*0428*/ 	.word	0x000000ff
        /*042c*/ 	.word	0x00000080
        /*0430*/ 	.short	0x0106
        /*0432*/ 	.byte	0x07
	.zero		1


	//   ....[53]....
        /*0434*/ 	.word	0x00002e90
        /*0438*/ 	.word	0x00000000
        /*043c*/ 	.word	0x00000080
        /*0440*/ 	.short	0x010a
        /*0442*/ 	.byte	0xff
	.zero		1


	//   ....[54]....
        /*0444*/ 	.word	0x000033a0
        /*0448*/ 	.word	0x00000000
        /*044c*/ 	.word	0x00000070
        /*0450*/ 	.short	0x010a
        /*0452*/ 	.byte	0xff
	.zero		1


	//   ....[55]....
        /*0454*/ 	.word	0x000034b0
        /*0458*/ 	.word	0x00000003
        /*045c*/ 	.word	0x00000000
        /*0460*/ 	.short	0x0101
        /*0462*/ 	.byte	0xff
	.zero		1


	//   ....[56]....
        /*0464*/ 	.word	0x000034c0
        /*0468*/ 	.word	0x000000ff
        /*046c*/ 	.word	0x00000000
        /*0470*/ 	.short	0x010a
        /*0472*/ 	.byte	0x04
	.zero		1


	//   ....[57]....
        /*0474*/ 	.word	0x00003540
        /*0478*/ 	.word	0x000000ff
        /*047c*/ 	.word	0x000000b0
        /*0480*/ 	.short	0x010a
        /*0482*/ 	.byte	0x4b
	.zero		1


	//   ....[58]....
        /*0484*/ 	.word	0x00003620
        /*0488*/ 	.word	0x000000ff
        /*048c*/ 	.word	0x00000000
        /*0490*/ 	.short	0x010a
        /*0492*/ 	.byte	0x05
	.zero		1


	//   ....[59]....
        /*0494*/ 	.word	0x00003770
        /*0498*/ 	.word	0x000000ff
        /*049c*/ 	.word	0x00000000
        /*04a0*/ 	.short	0x010a
        /*04a2*/ 	.byte	0x07
	.zero		1


	//   ....[60]....
        /*04a4*/ 	.word	0x00003ea0
        /*04a8*/ 	.word	0x000000ff
        /*04ac*/ 	.word	0x00000000
        /*04b0*/ 	.short	0x010a
        /*04b2*/ 	.byte	0x04
	.zero		1


	//   ....[61]....
        /*04b4*/ 	.word	0x00003f30
        /*04b8*/ 	.word	0x000000ff
        /*04bc*/ 	.word	0x00000000
        /*04c0*/ 	.short	0x010a
        /*04c2*/ 	.byte	0x05
	.zero		1


	//   ....[62]....
        /*04c4*/ 	.word	0x00003fc0
        /*04c8*/ 	.word	0x000000ff
        /*04cc*/ 	.word	0x00000000
        /*04d0*/ 	.short	0x010a
        /*04d2*/ 	.byte	0x05
	.zero		1


	//   ....[63]....
        /*04d4*/ 	.word	0x00004050
        /*04d8*/ 	.word	0x000000ff
        /*04dc*/ 	.word	0x00000000
        /*04e0*/ 	.short	0x010a
        /*04e2*/ 	.byte	0x04
	.zero		1


	//   ....[64]....
        /*04e4*/ 	.word	0x00004490
        /*04e8*/ 	.word	0x00000000
        /*04ec*/ 	.word	0x00000070
        /*04f0*/ 	.short	0x010a
        /*04f2*/ 	.byte	0xff
	.zero		1


	//   ....[65]....
        /*04f4*/ 	.word	0x00004570
        /*04f8*/ 	.word	0x00000000
        /*04fc*/ 	.word	0x00000000
        /*0500*/ 	.short	0x0101
        /*0502*/ 	.byte	0xff
	.zero		1


	//   ....[66]....
        /*0504*/ 	.word	0x00004890
        /*0508*/ 	.word	0x000000ff
        /*050c*/ 	.word	0x00000068
        /*0510*/ 	.short	0x010a
        /*0512*/ 	.byte	0x07
	.zero		1


	//   ....[67]....
        /*0514*/ 	.word	0x00004a70
        /*0518*/ 	.word	0x000000ff
        /*051c*/ 	.word	0x00000050
        /*0520*/ 	.short	0x010a
        /*0522*/ 	.byte	0x05
	.zero		1


	//   ....[68]....
        /*0524*/ 	.word	0x00004d70
        /*0528*/ 	.word	0x000000ff
        /*052c*/ 	.word	0x00000040
        /*0530*/ 	.short	0x010b
        /*0532*/ 	.byte	0x05
	.zero		1


	//   ....[69]....
        /*0534*/ 	.word	0x00004d80
        /*0538*/ 	.word	0x000000ff
        /*053c*/ 	.word	0x00000000
        /*0540*/ 	.short	0x0101
        /*0542*/ 	.byte	0x04
	.zero		1


	//   ....[70]....
        /*0544*/ 	.word	0x00004e30
        /*0548*/ 	.word	0x000000ff
        /*054c*/ 	.word	0x00000000
        /*0550*/ 	.short	0x010a
        /*0552*/ 	.byte	0x04
	.zero		1


	//   ....[71]....
        /*0554*/ 	.word	0x00004ed0
        /*0558*/ 	.word	0x00000000
        /*055c*/ 	.word	0x00000000
        /*0560*/ 	.short	0x010a
        /*0562*/ 	.byte	0xff
	.zero		1


	//   ....[72]....
        /*0564*/ 	.word	0x00005240
        /*0568*/ 	.word	0x00000000
        /*056c*/ 	.word	0x00000070
        /*0570*/ 	.short	0x010a
        /*0572*/ 	.byte	0xff
	.zero		1


	//   ....[73]....
        /*0574*/ 	.word	0x00005350
        /*0578*/ 	.word	0x00000000
        /*057c*/ 	.word	0x00000000
        /*0580*/ 	.short	0x0101
        /*0582*/ 	.byte	0xff
	.zero		1


	//   ....[74]....
        /*0584*/ 	.word	0x00005cd0
        /*0588*/ 	.word	0x00000000
        /*058c*/ 	.word	0x00000040
        /*0590*/ 	.short	0x010a
        /*0592*/ 	.byte	0xff
	.zero		1


	//   ....[75]....
        /*0594*/ 	.word	0x00005d00
        /*0598*/ 	.word	0x00000040
        /*059c*/ 	.word	0x00000090
        /*05a0*/ 	.short	0x010a
        /*05a2*/ 	.byte	0xff
	.zero		1


	//   ....[76]....
        /*05a4*/ 	.word	0x00005e10
        /*05a8*/ 	.word	0x00000000
        /*05ac*/ 	.word	0x00000040
        /*05b0*/ 	.short	0x010a
        /*05b2*/ 	.byte	0xff
	.zero		1


	//   ....[77]....
        /*05b4*/ 	.word	0x00005f30
        /*05b8*/ 	.word	0x00000040
        /*05bc*/ 	.word	0x00000090
        /*05c0*/ 	.short	0x010a
        /*05c2*/ 	.byte	0xff
	.zero		1


	//   ....[78]....
        /*05c4*/ 	.word	0x00006240
        /*05c8*/ 	.word	0x000000ff
        /*05cc*/ 	.word	0x00000000
        /*05d0*/ 	.short	0x0101
        /*05d2*/ 	.byte	0x04
	.zero		1


	//   ....[79]....
        /*05d4*/ 	.word	0x00006730
        /*05d8*/ 	.word	0x00000002
        /*05dc*/ 	.word	0x00000000
        /*05e0*/ 	.short	0x0101
        /*05e2*/ 	.byte	0xff
	.zero		1


	//   ....[80]....
        /*05e4*/ 	.word	0x000069d0
        /*05e8*/ 	.word	0x00000003
        /*05ec*/ 	.word	0x000000e0
        /*05f0*/ 	.short	0x010a
        /*05f2*/ 	.byte	0xff
	.zero		1


	//   ....[81]....
        /*05f4*/ 	.word	0x00006a30
        /*05f8*/ 	.word	0x00000002
        /*05fc*/ 	.word	0x00000020
        /*0600*/ 	.short	0x010a
        /*0602*/ 	.byte	0xff
	.zero		1


	//   ....[82]....
        /*0604*/ 	.word	0x00006a90
        /*0608*/ 	.word	0x00000002
        /*060c*/ 	.word	0x00000020
        /*0610*/ 	.short	0x010a
        /*0612*/ 	.byte	0xff
	.zero		1


	//   ....[83]....
        /*0614*/ 	.word	0x00006ae0
        /*0618*/ 	.word	0x00000002
        /*061c*/ 	.word	0x00000070
        /*0620*/ 	.short	0x010a
        /*0622*/ 	.byte	0xff
	.zero		1


	//   ....[84]....
        /*0624*/ 	.word	0x00006b40
        /*0628*/ 	.word	0x00000000
        /*062c*/ 	.word	0x00000000
        /*0630*/ 	.short	0x010a
        /*0632*/ 	.byte	0xff
	.zero		1


	//   ....[85]....
        /*0634*/ 	.word	0x00006ba0
        /*0638*/ 	.word	0x00000000
        /*063c*/ 	.word	0x00000000
        /*0640*/ 	.short	0x010a
        /*0642*/ 	.byte	0xff
	.zero		1


	//   ....[86]....
        /*0644*/ 	.word	0x00006c00
        /*0648*/ 	.word	0x00000000
        /*064c*/ 	.word	0x00000000
        /*0650*/ 	.short	0x010a
        /*0652*/ 	.byte	0xff
	.zero		1


	//   ....[87]....
        /*0654*/ 	.word	0x00006c50
        /*0658*/ 	.word	0x00000000
        /*065c*/ 	.word	0x000000d0
        /*0660*/ 	.short	0x010a
        /*0662*/ 	.byte	0xff
	.zero		1


	//   ....[88]....
        /*0664*/ 	.word	0x00006cb0
        /*0668*/ 	.word	0x00000000
        /*066c*/ 	.word	0x00000080
        /*0670*/ 	.short	0x010a
        /*0672*/ 	.byte	0xff
	.zero		1


	//   ....[89]....
        /*0674*/ 	.word	0x00006d00
        /*0678*/ 	.word	0x00000000
        /*067c*/ 	.word	0x00000070
        /*0680*/ 	.short	0x010a
        /*0682*/ 	.byte	0xff
	.zero		1


	//   ....[90]....
        /*0684*/ 	.word	0x00006d60
        /*0688*/ 	.word	0x00000000
        /*068c*/ 	.word	0x00000080
        /*0690*/ 	.short	0x010a
        /*0692*/ 	.byte	0xff
	.zero		1


	//   ....[91]....
        /*0694*/ 	.word	0x00006db0
        /*0698*/ 	.word	0x00000000
        /*069c*/ 	.word	0x00000070
        /*06a0*/ 	.short	0x010a
        /*06a2*/ 	.byte	0xff
	.zero		1


	//   ....[92]....
        /*06a4*/ 	.word	0x00006e10
        /*06a8*/ 	.word	0x00000003
        /*06ac*/ 	.word	0x000000b0
        /*06b0*/ 	.short	0x010a
        /*06b2*/ 	.byte	0xff
	.zero		1


	//   ....[93]....
        /*06b4*/ 	.word	0x00006e70
        /*06b8*/ 	.word	0x00000000
        /*06bc*/ 	.word	0x00000000
        /*06c0*/ 	.short	0x010a
        /*06c2*/ 	.byte	0xff
	.zero		1


	//   ....[94]....
        /*06c4*/ 	.word	0x00006ed0
        /*06c8*/ 	.word	0x00000000
        /*06cc*/ 	.word	0x00000000
        /*06d0*/ 	.short	0x010a
        /*06d2*/ 	.byte	0xff
	.zero		1


	//   ....[95]....
        /*06d4*/ 	.word	0x00006f30
        /*06d8*/ 	.word	0x00000000
        /*06dc*/ 	.word	0x00000000
        /*06e0*/ 	.short	0x010a
        /*06e2*/ 	.byte	0xff
	.zero		1


	//   ....[96]....
        /*06e4*/ 	.word	0x00006f90
        /*06e8*/ 	.word	0x00000000
        /*06ec*/ 	.word	0x00000000
        /*06f0*/ 	.short	0x010a
        /*06f2*/ 	.byte	0xff
	.zero		1


	//   ....[97]....
        /*06f4*/ 	.word	0x00006ff0
        /*06f8*/ 	.word	0x00000000
        /*06fc*/ 	.word	0x00000000
        /*0700*/ 	.short	0x010a
        /*0702*/ 	.byte	0xff
	.zero		1


	//   ....[98]....
        /*0704*/ 	.word	0x00007040
        /*0708*/ 	.word	0x00000000
        /*070c*/ 	.word	0x00000070
        /*0710*/ 	.short	0x010a
        /*0712*/ 	.byte	0xff
	.zero		1


	//   ....[99]....
        /*0714*/ 	.word	0x000070a0
        /*0718*/ 	.word	0x00000000
        /*071c*/ 	.word	0x00000068
        /*0720*/ 	.short	0x010a
        /*0722*/ 	.byte	0xff
	.zero		1


	//   ....[100]....
        /*0724*/ 	.word	0x00007100
        /*0728*/ 	.word	0x00000003
        /*072c*/ 	.word	0x00000050
        /*0730*/ 	.short	0x010a
        /*0732*/ 	.byte	0xff
	.zero		1


	//   ....[101]....
        /*0734*/ 	.word	0x00007160
        /*0738*/ 	.word	0x00000000
        /*073c*/ 	.word	0x00000000
        /*0740*/ 	.short	0x010a
        /*0742*/ 	.byte	0xff
	.zero		1


	//   ....[102]....
        /*0744*/ 	.word	0x000071b0
        /*0748*/ 	.word	0x00000000
        /*074c*/ 	.word	0x00000070
        /*0750*/ 	.short	0x010a
        /*0752*/ 	.byte	0xff
	.zero		1


	//   ....[103]....
        /*0754*/ 	.word	0x00007200
        /*0758*/ 	.word	0x00000000
        /*075c*/ 	.word	0x00000040
        /*0760*/ 	.short	0x010a
        /*0762*/ 	.byte	0xff
	.zero		1


	//   ....[104]....
        /*0764*/ 	.word	0x00007250
        /*0768*/ 	.word	0x00000040
        /*076c*/ 	.word	0x00000090
        /*0770*/ 	.short	0x010a
        /*0772*/ 	.byte	0xff
	.zero		1


	//----- nvinfo : EIATTR_NUM_MBARRIERS
	.align		4
.L_47:
        /*0774*/ 	.byte	0x03, 0x38
        /*0776*/ 	.short	0x001e


	//----- nvinfo : EIATTR_EXIT_INSTR_OFFSETS
	.align		4
        /*0778*/ 	.byte	0x04, 0x1c
        /*077a*/ 	.short	(.L_49 - .L_48)


	//   ....[0]....
.L_48:
        /*077c*/ 	.word	0x00002970


	//   ....[1]....
        /*0780*/ 	.word	0x00002e60


	//   ....[2]....
        /*0784*/ 	.word	0x00002ec0


	//   ....[3]....
        /*0788*/ 	.word	0x000042c0


	//   ....[4]....
        /*078c*/ 	.word	0x00004f00


	//   ....[5]....
        /*0790*/ 	.word	0x00004f40


	//   ....[6]....
        /*0794*/ 	.word	0x000068e0


	//   ....[7]....
        /*0798*/ 	.word	0x00006960


	//   ....[8]....
        /*079c*/ 	.word	0x00006990


	//   ....[9]....
        /*07a0*/ 	.word	0x000069c0


	//----- nvinfo : EIATTR_MAX_THREADS
	.align		4
.L_49:
        /*07a4*/ 	.byte	0x04, 0x05
        /*07a6*/ 	.short	(.L_51 - .L_50)
.L_50:
        /*07a8*/ 	.word	0x00000100
        /*07ac*/ 	.word	0x00000001
        /*07b0*/ 	.word	0x00000001


	//----- nvinfo : EIATTR_CRS_STACK_SIZE
	.align		4
.L_51:
        /*07b4*/ 	.byte	0x04, 0x1e
        /*07b6*/ 	.short	(.L_53 - .L_52)
.L_52:
        /*07b8*/ 	.word	0x00000000


	//----- nvinfo : EIATTR_CBANK_PARAM_SIZE
	.align		4
.L_53:
        /*07bc*/ 	.byte	0x03, 0x19
        /*07be*/ 	.short	0x0800


	//----- nvinfo : EIATTR_PARAM_CBANK
	.align		4
        /*07c0*/ 	.byte	0x04, 0x0a
        /*07c2*/ 	.short	(.L_55 - .L_54)
	.align		4
.L_54:
        /*07c4*/ 	.word	index@(.nv.constant0._ZN7cutlass13device_kernelINS_4gemm6kernel13GemmUniversalIN4cute5tupleIJiiiiEEENS1_10collective13CollectiveMmaINS1_35MainloopSm100TmaUmmaWarpSpecializedILi4ELi2ELi4ENS5_IJNS4_1CILi1EEESB_SB_EEEEENS5_IJNSA_ILi64EEENSA_ILi32EEENSA_ILi256EEEEEENS_10bfloat16_tENS5_IJlSB_lEEESI_SJ_NS4_8TiledMMAINS4_8MMA_AtomIJNS4_20SM100_MMA_F16BF16_SSISI_SI_fLi64ELi32ELNS4_4UMMA5MajorE0ELSO_0ELNSN_7ScaleInE0ELSP_0EEEEEENS4_6LayoutISC_NS5_IJNSA_ILi0EEEST_ST_EEEEENS5_IJNS4_10UnderscoreESW_SW_EEEEENS4_13SM90_TMA_LOADENS4_14ComposedLayoutINS4_7SwizzleILi3ELi4ELi3EEENS4_18smem_ptr_flag_bitsILi16EEENSS_INS5_IJNSA_ILi8EEESE_EEENS5_IJSE_SB_EEEEEEEvNS4_8identityESZ_S19_vS1A_EENS_8epilogue10collective18CollectiveEpilogueINS1C_23Sm100TmaWarpSpecializedILi2ELi1ELi16ELb1ELb0EEEJSH_NS5_IJNSS_ISE_SB_EENSS_ISF_SB_EEEEESI_SJ_SI_SJ_NS1C_6fusion15FusionCallbacksIS1G_NS1K_17LinearCombinationISI_fSI_fLNS_15FloatRoundStyleE2EEESH_S1J_JEEENS4_5SM1004TMEM4LOAD26SM100_TMEM_LOAD_16dp256b4xESZ_NS10_INS11_ILi2ELi4ELi3EEES14_NSS_INS5_IJS15_SF_EEENS5_IJSF_SB_EEEEEEENS4_17SM75_U32x4_LDSM_NENS4_14SM90_TMA_STOREES1Y_NS4_17SM90_U32x4_STSM_NENS4_39AutoVectorizingCopyWithAssumedAlignmentILi128EEEEEEvvEEEEvNT_6ParamsE)
        /*07c8*/ 	.short	0x0380
        /*07ca*/ 	.short	0x0800


	//----- nvinfo : EIATTR_SW_WAR
	.align		4
.L_55:
        /*07cc*/ 	.byte	0x04, 0x36
        /*07ce*/ 	.short	(.L_57 - .L_56)
.L_56:
        /*07d0*/ 	.word	0x00000008
.L_57:


//--------------------- .nv.callgraph             --------------------------
	.section	.nv.callgraph,"",@"SHT_CUDA_CALLGRAPH"
	.align	4
	.sectionentsize	8
	.align		4
        /*0000*/ 	.word	0x00000000
	.align		4
        /*0004*/ 	.word	0xffffffff
	.align		4
        /*0008*/ 	.word	index@(_ZN7cutlass13device_kernelINS_4gemm6kernel13GemmUniversalIN4cute5tupleIJiiiiEEENS1_10collective13CollectiveMmaINS1_35MainloopSm100TmaUmmaWarpSpecializedILi4ELi2ELi4ENS5_IJNS4_1CILi1EEESB_SB_EEEEENS5_IJNSA_ILi64EEENSA_ILi32EEENSA_ILi256EEEEEENS_10bfloat16_tENS5_IJlSB_lEEESI_SJ_NS4_8TiledMMAINS4_8MMA_AtomIJNS4_20SM100_MMA_F16BF16_SSISI_SI_fLi64ELi32ELNS4_4UMMA5MajorE0ELSO_0ELNSN_7ScaleInE0ELSP_0EEEEEENS4_6LayoutISC_NS5_IJNSA_ILi0EEEST_ST_EEEEENS5_IJNS4_10UnderscoreESW_SW_EEEEENS4_13SM90_TMA_LOADENS4_14ComposedLayoutINS4_7SwizzleILi3ELi4ELi3EEENS4_18smem_ptr_flag_bitsILi16EEENSS_INS5_IJNSA_ILi8EEESE_EEENS5_IJSE_SB_EEEEEEEvNS4_8identityESZ_S19_vS1A_EENS_8epilogue10collective18CollectiveEpilogueINS1C_23Sm100TmaWarpSpecializedILi2ELi1ELi16ELb1ELb0EEEJSH_NS5_IJNSS_ISE_SB_EENSS_ISF_SB_EEEEESI_SJ_SI_SJ_NS1C_6fusion15FusionCallbacksIS1G_NS1K_17LinearCombinationISI_fSI_fLNS_15FloatRoundStyleE2EEESH_S1J_JEEENS4_5SM1004TMEM4LOAD26SM100_TMEM_LOAD_16dp256b4xESZ_NS10_INS11_ILi2ELi4ELi3EEES14_NSS_INS5_IJS15_SF_EEENS5_IJSF_SB_EEEEEEENS4_17SM75_U32x4_LDSM_NENS4_14SM90_TMA_STOREES1Y_NS4_17SM90_U32x4_STSM_NENS4_39AutoVectorizingCopyWithAssumedAlignmentILi128EEEEEEvvEEEEvNT_6ParamsE)
	.align		4
        /*000c*/ 	.word	index@(__assertfail)
	.align		4
        /*0010*/ 	.word	0x00000000
	.align		4
        /*0014*/ 	.word	0xfffffffe
	.align		4
        /*0018*/ 	.word	0x00000000
	.align		4
        /*001c*/ 	.word	0xfffffffd
	.align		4
        /*0020*/ 	.word	0x00000000
	.align		4
        /*0024*/ 	.word	0xfffffffc


//--------------------- .nv.constant4             --------------------------
	.section	.nv.constant4,"a",@progbits
	.align	8
	.align		8
.nv.constant4:
        /*0000*/ 	.dword	__assertfail
	.align		8
        /*0008*/ 	.dword	__unnamed_1
	.align		8
        /*0010*/ 	.dword	__unnamed_2
	.align		8
        /*0018*/ 	.dword	_ZN39_INTERNAL_6fb414f5_4_k_cu_4e896a13_55864cuda3std3__45__cpo5beginE
	.align		8
        /*0020*/ 	.dword	_ZN39_INTERNAL_6fb414f5_4_k_cu_4e896a13_55864cuda3std3__45__cpo3endE
	.align		8
        /*0028*/ 	.dword	_ZN39_INTERNAL_6fb414f5_4_k_cu_4e896a13_55864cuda3std3__45__cpo6cbeginE
	.align		8
        /*0030*/ 	.dword	_ZN39_INTERNAL_6fb414f5_4_k_cu_4e896a13_55864cuda3std3__45__cpo4cendE
	.align		8
        /*0038*/ 	.dword	_ZN39_INTERNAL_6fb414f5_4_k_cu_4e896a13_55864cuda3std3__441_GLOBAL__N__6fb414f5_4_k_cu_4e896a13_55866ignoreE
	.align		8
        /*0040*/ 	.dword	_ZN39_INTERNAL_6fb414f5_4_k_cu_4e896a13_55864cuda3std3__419piecewise_constructE
	.align		8
        /*0048*/ 	.dword	_ZN39_INTERNAL_6fb414f5_4_k_cu_4e896a13_55864cuda3std3__48in_placeE
	.align		8
        /*0050*/ 	.dword	_ZN39_INTERNAL_6fb414f5_4_k_cu_4e896a13_55864cuda3std6ranges3__45__cpo4swapE
	.align		8
        /*0058*/ 	.dword	_ZN39_INTERNAL_6fb414f5_4_k_cu_4e896a13_55864cuda3std6ranges3__45__cpo9iter_moveE
	.align		8
        /*0060*/ 	.dword	_ZN39_INTERNAL_6fb414f5_4_k_cu_4e896a13_55864cute7productE
	.align		8
        /*0068*/ 	.dword	_ZN39_INTERNAL_6fb414f5_4_k_cu_4e896a13_55864cute1_E
	.align		8
        /*0070*/ 	.dword	$str$25
	.align		8
        /*0078*/ 	.dword	$str$26
	.align		8
        /*0080*/ 	.dword	$str$27
	.align		8
        /*0088*/ 	.dword	$str$28


//--------------------- .text._ZN7cutlass13device_kernelINS_4gemm6kernel13GemmUniversalIN4cute5tupleIJiiiiEEENS1_10collective13CollectiveMmaINS1_35MainloopSm100TmaUmmaWarpSpecializedILi4ELi2ELi4ENS5_IJNS4_1CILi1EEESB_SB_EEEEENS5_IJNSA_ILi64EEENSA_ILi32EEENSA_ILi256EEEEEENS_10bfloat16_tENS5_IJlSB_lEEESI_SJ_NS4_8TiledMMAINS4_8MMA_AtomIJNS4_20SM100_MMA_F16BF16_SSISI_SI_fLi64ELi32ELNS4_4UMMA5MajorE0ELSO_0ELNSN_7ScaleInE0ELSP_0EEEEEENS4_6LayoutISC_NS5_IJNSA_ILi0EEEST_ST_EEEEENS5_IJNS4_10UnderscoreESW_SW_EEEEENS4_13SM90_TMA_LOADENS4_14ComposedLayoutINS4_7SwizzleILi3ELi4ELi3EEENS4_18smem_ptr_flag_bitsILi16EEENSS_INS5_IJNSA_ILi8EEESE_EEENS5_IJSE_SB_EEEEEEEvNS4_8identityESZ_S19_vS1A_EENS_8epilogue10collective18CollectiveEpilogueINS1C_23Sm100TmaWarpSpecializedILi2ELi1ELi16ELb1ELb0EEEJSH_NS5_IJNSS_ISE_SB_EENSS_ISF_SB_EEEEESI_SJ_SI_SJ_NS1C_6fusion15FusionCallbacksIS1G_NS1K_17LinearCombinationISI_fSI_fLNS_15FloatRoundStyleE2EEESH_S1J_JEEENS4_5SM1004TMEM4LOAD26SM100_TMEM_LOAD_16dp256b4xESZ_NS10_INS11_ILi2ELi4ELi3EEES14_NSS_INS5_IJS15_SF_EEENS5_IJSF_SB_EEEEEEENS4_17SM75_U32x4_LDSM_NENS4_14SM90_TMA_STOREES1Y_NS4_17SM90_U32x4_STSM_NENS4_39AutoVectorizingCopyWithAssumedAlignmentILi128EEEEEEvvEEEEvNT_6ParamsE --------------------------
	.section	.text._ZN7cutlass13device_kernelINS_4gemm6kernel13GemmUniversalIN4cute5tupleIJiiiiEEENS1_10collective13CollectiveMmaINS1_35MainloopSm100TmaUmmaWarpSpecializedILi4ELi2ELi4ENS5_IJNS4_1CILi1EEESB_SB_EEEEENS5_IJNSA_ILi64EEENSA_ILi32EEENSA_ILi256EEEEEENS_10bfloat16_tENS5_IJlSB_lEEESI_SJ_NS4_8TiledMMAINS4_8MMA_AtomIJNS4_20SM100_MMA_F16BF16_SSISI_SI_fLi64ELi32ELNS4_4UMMA5MajorE0ELSO_0ELNSN_7ScaleInE0ELSP_0EEEEEENS4_6LayoutISC_NS5_IJNSA_ILi0EEEST_ST_EEEEENS5_IJNS4_10UnderscoreESW_SW_EEEEENS4_13SM90_TMA_LOADENS4_14ComposedLayoutINS4_7SwizzleILi3ELi4ELi3EEENS4_18smem_ptr_flag_bitsILi16EEENSS_INS5_IJNSA_ILi8EEESE_EEENS5_IJSE_SB_EEEEEEEvNS4_8identityESZ_S19_vS1A_EENS_8epilogue10collective18CollectiveEpilogueINS1C_23Sm100TmaWarpSpecializedILi2ELi1ELi16ELb1ELb0EEEJSH_NS5_IJNSS_ISE_SB_EENSS_ISF_SB_EEEEESI_SJ_SI_SJ_NS1C_6fusion15FusionCallbacksIS1G_NS1K_17LinearCombinationISI_fSI_fLNS_15FloatRoundStyleE2EEESH_S1J_JEEENS4_5SM1004TMEM4LOAD26SM100_TMEM_LOAD_16dp256b4xESZ_NS10_INS11_ILi2ELi4ELi3EEES14_NSS_INS5_IJS15_SF_EEENS5_IJSF_SB_EEEEEEENS4_17SM75_U32x4_LDSM_NENS4_14SM90_TMA_STOREES1Y_NS4_17SM90_U32x4_STSM_NENS4_39AutoVectorizingCopyWithAssumedAlignmentILi128EEEEEEvvEEEEvNT_6ParamsE,"ax",@progbits
	.align	128
.text._ZN7cutlass13device_kernelINS_4gemm6kernel13GemmUniversalIN4cute5tupleIJiiiiEEENS1_10collective13CollectiveMmaINS1_35MainloopSm100TmaUmmaWarpSpecializedILi4ELi2ELi4ENS5_IJNS4_1CILi1EEESB_SB_EEEEENS5_IJNSA_ILi64EEENSA_ILi32EEENSA_ILi256EEEEEENS_10bfloat16_tENS5_IJlSB_lEEESI_SJ_NS4_8TiledMMAINS4_8MMA_AtomIJNS4_20SM100_MMA_F16BF16_SSISI_SI_fLi64ELi32ELNS4_4UMMA5MajorE0ELSO_0ELNSN_7ScaleInE0ELSP_0EEEEEENS4_6LayoutISC_NS5_IJNSA_ILi0EEEST_ST_EEEEENS5_IJNS4_10UnderscoreESW_SW_EEEEENS4_13SM90_TMA_LOADENS4_14ComposedLayoutINS4_7SwizzleILi3ELi4ELi3EEENS4_18smem_ptr_flag_bitsILi16EEENSS_INS5_IJNSA_ILi8EEESE_EEENS5_IJSE_SB_EEEEEEEvNS4_8identityESZ_S19_vS1A_EENS_8epilogue10collective18CollectiveEpilogueINS1C_23Sm100TmaWarpSpecializedILi2ELi1ELi16ELb1ELb0EEEJSH_NS5_IJNSS_ISE_SB_EENSS_ISF_SB_EEEEESI_SJ_SI_SJ_NS1C_6fusion15FusionCallbacksIS1G_NS1K_17LinearCombinationISI_fSI_fLNS_15FloatRoundStyleE2EEESH_S1J_JEEENS4_5SM1004TMEM4LOAD26SM100_TMEM_LOAD_16dp256b4xESZ_NS10_INS11_ILi2ELi4ELi3EEES14_NSS_INS5_IJS15_SF_EEENS5_IJSF_SB_EEEEEEENS4_17SM75_U32x4_LDSM_NENS4_14SM90_TMA_STOREES1Y_NS4_17SM90_U32x4_STSM_NENS4_39AutoVectorizingCopyWithAssumedAlignmentILi128EEEEEEvvEEEEvNT_6ParamsE:
        .type           _ZN7cutlass13device_kernelINS_4gemm6kernel13GemmUniversalIN4cute5tupleIJiiiiEEENS1_10collective13CollectiveMmaINS1_35MainloopSm100TmaUmmaWarpSpecializedILi4ELi2ELi4ENS5_IJNS4_1CILi1EEESB_SB_EEEEENS5_IJNSA_ILi64EEENSA_ILi32EEENSA_ILi256EEEEEENS_10bfloat16_tENS5_IJlSB_lEEESI_SJ_NS4_8TiledMMAINS4_8MMA_AtomIJNS4_20SM100_MMA_F16BF16_SSISI_SI_fLi64ELi32ELNS4_4UMMA5MajorE0ELSO_0ELNSN_7ScaleInE0ELSP_0EEEEEENS4_6LayoutISC_NS5_IJNSA_ILi0EEEST_ST_EEEEENS5_IJNS4_10UnderscoreESW_SW_EEEEENS4_13SM90_TMA_LOADENS4_14ComposedLayoutINS4_7SwizzleILi3ELi4ELi3EEENS4_18smem_ptr_flag_bitsILi16EEENSS_INS5_IJNSA_ILi8EEESE_EEENS5_IJSE_SB_EEEEEEEvNS4_8identityESZ_S19_vS1A_EENS_8epilogue10collective18CollectiveEpilogueINS1C_23Sm100TmaWarpSpecializedILi2ELi1ELi16ELb1ELb0EEEJSH_NS5_IJNSS_ISE_SB_EENSS_ISF_SB_EEEEESI_SJ_SI_SJ_NS1C_6fusion15FusionCallbacksIS1G_NS1K_17LinearCombinationISI_fSI_fLNS_15FloatRoundStyleE2EEESH_S1J_JEEENS4_5SM1004TMEM4LOAD26SM100_TMEM_LOAD_16dp256b4xESZ_NS10_INS11_ILi2ELi4ELi3EEES14_NSS_INS5_IJS15_SF_EEENS5_IJSF_SB_EEEEEEENS4_17SM75_U32x4_LDSM_NENS4_14SM90_TMA_STOREES1Y_NS4_17SM90_U32x4_STSM_NENS4_39AutoVectorizingCopyWithAssumedAlignmentILi128EEEEEEvvEEEEvNT_6ParamsE,@function
        .size           _ZN7cutlass13device_kernelINS_4gemm6kernel13GemmUniversalIN4cute5tupleIJiiiiEEENS1_10collective13CollectiveMmaINS1_35MainloopSm100TmaUmmaWarpSpecializedILi4ELi2ELi4ENS5_IJNS4_1CILi1EEESB_SB_EEEEENS5_IJNSA_ILi64EEENSA_ILi32EEENSA_ILi256EEEEEENS_10bfloat16_tENS5_IJlSB_lEEESI_SJ_NS4_8TiledMMAINS4_8MMA_AtomIJNS4_20SM100_MMA_F16BF16_SSISI_SI_fLi64ELi32ELNS4_4UMMA5MajorE0ELSO_0ELNSN_7ScaleInE0ELSP_0EEEEEENS4_6LayoutISC_NS5_IJNSA_ILi0EEEST_ST_EEEEENS5_IJNS4_10UnderscoreESW_SW_EEEEENS4_13SM90_TMA_LOADENS4_14ComposedLayoutINS4_7SwizzleILi3ELi4ELi3EEENS4_18smem_ptr_flag_bitsILi16EEENSS_INS5_IJNSA_ILi8EEESE_EEENS5_IJSE_SB_EEEEEEEvNS4_8identityESZ_S19_vS1A_EENS_8epilogue10collective18CollectiveEpilogueINS1C_23Sm100TmaWarpSpecializedILi2ELi1ELi16ELb1ELb0EEEJSH_NS5_IJNSS_ISE_SB_EENSS_ISF_SB_EEEEESI_SJ_SI_SJ_NS1C_6fusion15FusionCallbacksIS1G_NS1K_17LinearCombinationISI_fSI_fLNS_15FloatRoundStyleE2EEESH_S1J_JEEENS4_5SM1004TMEM4LOAD26SM100_TMEM_LOAD_16dp256b4xESZ_NS10_INS11_ILi2ELi4ELi3EEES14_NSS_INS5_IJS15_SF_EEENS5_IJSF_SB_EEEEEEENS4_17SM75_U32x4_LDSM_NENS4_14SM90_TMA_STOREES1Y_NS4_17SM90_U32x4_STSM_NENS4_39AutoVectorizingCopyWithAssumedAlignmentILi128EEEEEEvvEEEEvNT_6ParamsE,(.L_x_141 - _ZN7cutlass13device_kernelINS_4gemm6kernel13GemmUniversalIN4cute5tupleIJiiiiEEENS1_10collective13CollectiveMmaINS1_35MainloopSm100TmaUmmaWarpSpecializedILi4ELi2ELi4ENS5_IJNS4_1CILi1EEESB_SB_EEEEENS5_IJNSA_ILi64EEENSA_ILi32EEENSA_ILi256EEEEEENS_10bfloat16_tENS5_IJlSB_lEEESI_SJ_NS4_8TiledMMAINS4_8MMA_AtomIJNS4_20SM100_MMA_F16BF16_SSISI_SI_fLi64ELi32ELNS4_4UMMA5MajorE0ELSO_0ELNSN_7ScaleInE0ELSP_0EEEEEENS4_6LayoutISC_NS5_IJNSA_ILi0EEEST_ST_EEEEENS5_IJNS4_10UnderscoreESW_SW_EEEEENS4_13SM90_TMA_LOADENS4_14ComposedLayoutINS4_7SwizzleILi3ELi4ELi3EEENS4_18smem_ptr_flag_bitsILi16EEENSS_INS5_IJNSA_ILi8EEESE_EEENS5_IJSE_SB_EEEEEEEvNS4_8identityESZ_S19_vS1A_EENS_8epilogue10collective18CollectiveEpilogueINS1C_23Sm100TmaWarpSpecializedILi2ELi1ELi16ELb1ELb0EEEJSH_NS5_IJNSS_ISE_SB_EENSS_ISF_SB_EEEEESI_SJ_SI_SJ_NS1C_6fusion15FusionCallbacksIS1G_NS1K_17LinearCombinationISI_fSI_fLNS_15FloatRoundStyleE2EEESH_S1J_JEEENS4_5SM1004TMEM4LOAD26SM100_TMEM_LOAD_16dp256b4xESZ_NS10_INS11_ILi2ELi4ELi3EEES14_NSS_INS5_IJS15_SF_EEENS5_IJSF_SB_EEEEEEENS4_17SM75_U32x4_LDSM_NENS4_14SM90_TMA_STOREES1Y_NS4_17SM90_U32x4_STSM_NENS4_39AutoVectorizingCopyWithAssumedAlignmentILi128EEEEEEvvEEEEvNT_6ParamsE)
        .other          _ZN7cutlass13device_kernelINS_4gemm6kernel13GemmUniversalIN4cute5tupleIJiiiiEEENS1_10collective13CollectiveMmaINS1_35MainloopSm100TmaUmmaWarpSpecializedILi4ELi2ELi4ENS5_IJNS4_1CILi1EEESB_SB_EEEEENS5_IJNSA_ILi64EEENSA_ILi32EEENSA_ILi256EEEEEENS_10bfloat16_tENS5_IJlSB_lEEESI_SJ_NS4_8TiledMMAINS4_8MMA_AtomIJNS4_20SM100_MMA_F16BF16_SSISI_SI_fLi64ELi32ELNS4_4UMMA5MajorE0ELSO_0ELNSN_7ScaleInE0ELSP_0EEEEEENS4_6LayoutISC_NS5_IJNSA_ILi0EEEST_ST_EEEEENS5_IJNS4_10UnderscoreESW_SW_EEEEENS4_13SM90_TMA_LOADENS4_14ComposedLayoutINS4_7SwizzleILi3ELi4ELi3EEENS4_18smem_ptr_flag_bitsILi16EEENSS_INS5_IJNSA_ILi8EEESE_EEENS5_IJSE_SB_EEEEEEEvNS4_8identityESZ_S19_vS1A_EENS_8epilogue10collective18CollectiveEpilogueINS1C_23Sm100TmaWarpSpecializedILi2ELi1ELi16ELb1ELb0EEEJSH_NS5_IJNSS_ISE_SB_EENSS_ISF_SB_EEEEESI_SJ_SI_SJ_NS1C_6fusion15FusionCallbacksIS1G_NS1K_17LinearCombinationISI_fSI_fLNS_15FloatRoundStyleE2EEESH_S1J_JEEENS4_5SM1004TMEM4LOAD26SM100_TMEM_LOAD_16dp256b4xESZ_NS10_INS11_ILi2ELi4ELi3EEES14_NSS_INS5_IJS15_SF_EEENS5_IJSF_SB_EEEEEEENS4_17SM75_U32x4_LDSM_NENS4_14SM90_TMA_STOREES1Y_NS4_17SM90_U32x4_STSM_NENS4_39AutoVectorizingCopyWithAssumedAlignmentILi128EEEEEEvvEEEEvNT_6ParamsE,@"STO_CUDA_ENTRY STV_DEFAULT"
_ZN7cutlass13device_kernelINS_4gemm6kernel13GemmUniversalIN4cute5tupleIJiiiiEEENS1_10collective13CollectiveMmaINS1_35MainloopSm100TmaUmmaWarpSpecializedILi4ELi2ELi4ENS5_IJNS4_1CILi1EEESB_SB_EEEEENS5_IJNSA_ILi64EEENSA_ILi32EEENSA_ILi256EEEEEENS_10bfloat16_tENS5_IJlSB_lEEESI_SJ_NS4_8TiledMMAINS4_8MMA_AtomIJNS4_20SM100_MMA_F16BF16_SSISI_SI_fLi64ELi32ELNS4_4UMMA5MajorE0ELSO_0ELNSN_7ScaleInE0ELSP_0EEEEEENS4_6LayoutISC_NS5_IJNSA_ILi0EEEST_ST_EEEEENS5_IJNS4_10UnderscoreESW_SW_EEEEENS4_13SM90_TMA_LOADENS4_14ComposedLayoutINS4_7SwizzleILi3ELi4ELi3EEENS4_18smem_ptr_flag_bitsILi16EEENSS_INS5_IJNSA_ILi8EEESE_EEENS5_IJSE_SB_EEEEEEEvNS4_8identityESZ_S19_vS1A_EENS_8epilogue10collective18CollectiveEpilogueINS1C_23Sm100TmaWarpSpecializedILi2ELi1ELi16ELb1ELb0EEEJSH_NS5_IJNSS_ISE_SB_EENSS_ISF_SB_EEEEESI_SJ_SI_SJ_NS1C_6fusion15FusionCallbacksIS1G_NS1K_17LinearCombinationISI_fSI_fLNS_15FloatRoundStyleE2EEESH_S1J_JEEENS4_5SM1004TMEM4LOAD26SM100_TMEM_LOAD_16dp256b4xESZ_NS10_INS11_ILi2ELi4ELi3EEES14_NSS_INS5_IJS15_SF_EEENS5_IJSF_SB_EEEEEEENS4_17SM75_U32x4_LDSM_NENS4_14SM90_TMA_STOREES1Y_NS4_17SM90_U32x4_STSM_NENS4_39AutoVectorizingCopyWithAssumedAlignmentILi128EEEEEEvvEEEEvNT_6ParamsE:
[----:B------:R-:W1:Y:S01]  /*0000*/  LDC R1, c[0x0][0x37c] ;  /* 0x0000df00ff017b82 */ /* 0x000e620000000800 */
[----:B------:R-:W2:Y:S01]  /*0010*/  S2R R86, SR_TID.X ;  /* 0x0000000000567919 */ /* 0x000ea20000002100 */
[----:B------:R-:W3:Y:S01]  /*0020*/  LDCU.64 UR8, c[0x0][0x890] ;  /* 0x00011200ff0877ac */ /* 0x000ee20008000a00 */
[----:B------:R-:W-:Y:S02]  /*0030*/  PRMT R70, RZ, 0x7610, R70 ;  /* 0x00007610ff467816 */ /* 0x000fe40000000046 */
[----:B------:R-:W-:Y:S01]  /*0040*/  ELECT P5, URZ, PT ;  /* 0x0000000000ff782f */ /* 0x000fe200038a0000 */
[----:B------:R-:W4:Y:S01]  /*0050*/  LDCU.64 UR48, c[0x0][0x358] ;  /* 0x00006b00ff3077ac */ /* 0x000f220008000a00 */
[----:B---3--:R-:W-:-:S04]  /*0060*/  UISETP.NE.U32.AND UP0, UPT, UR8, URZ, UPT ;  /* 0x000000ff0800728c */ /* 0x008fc8000bf05070 */
[----:B------:R-:W-:Y:S01]  /*0070*/  UISETP.NE.AND.EX UP0, UPT, UR9, URZ, UPT, UP0 ;  /* 0x000000ff0900728c */ /* 0x000fe2000bf05300 */
[----:B--2---:R-:W-:-:S05]  /*0080*/  SHF.R.U32.HI R75, RZ, 0x5, R86 ;  /* 0x00000005ff4b7819 */ /* 0x004fca0000011656 */
[----:B------:R-:W2:Y:S02]  /*0090*/  SHFL.IDX PT, R0, R75, RZ, 0x1f ;  /* 0x00001fff4b007589 */ /* 0x000ea400000e0000 */
[----:B--2---:R-:W-:Y:S01]  /*00a0*/  R2UR UR10, R0 ;  /* 0x00000000000a72ca */ /* 0x004fe200000e0000 */
[----:B-1--4-:R-:W-:-:S14]  /*00b0*/  BRA.U UP0, `(.L_x_0) ;  /* 0x00000001002c7547 */ /* 0x012fdc000b800000 */
[----:B------:R-:W1:Y:S02]  /*00c0*/  LDCU.64 UR4, c[0x0][0x888] ;  /* 0x00011100ff0477ac */ /* 0x000e640008000a00 */
[----:B-1----:R-:W-:-:S04]  /*00d0*/  UISETP.NE.U32.AND UP0, UPT, UR4, URZ, UPT ;  /* 0x000000ff0400728c */ /* 0x002fc8000bf05070 */
[----:B------:R-:W-:-:S09]  /*00e0*/  UISETP.NE.AND.EX UP0, UPT, UR5, URZ, UPT, UP0 ;  /* 0x000000ff0500728c */ /* 0x000fd2000bf05300 */
[----:B------:R-:W-:Y:S05]  /*00f0*/  BRA.U !UP0, `(.L_x_1) ;  /* 0x0000000108107547 */ /* 0x000fea000b800000 */
[----:B------:R-:W1:Y:S02]  /*0100*/  LDC.64 R2, c[0x0][0x888] ;  /* 0x00022200ff027b82 */ /* 0x000e640000000a00 */
[----:B-1----:R1:W5:Y:S01]  /*0110*/  LDG.E R35, desc[UR48][R2.64] ;  /* 0x0000003002237981 */ /* 0x002362000c1e1900 */
[----:B------:R-:W-:Y:S01]  /*0120*/  HFMA2 R70, -RZ, RZ, 0, 5.9604644775390625e-08 ;  /* 0x00000001ff467431 */ /* 0x000fe200000001ff */
[----:B------:R-:W-:Y:S05]  /*0130*/  BRA `(.L_x_0) ;  /* 0x00000000000c7947 */ /* 0x000fea0003800000 */
.L_x_1:
[----:B------:R-:W1:Y:S01]  /*0140*/  LDCU UR4, c[0x0][0x880] ;  /* 0x00011000ff0477ac */ /* 0x000e620008000800 */
[----:B------:R-:W-:Y:S01]  /*0150*/  HFMA2 R70, -RZ, RZ, 0, 5.9604644775390625e-08 ;  /* 0x00000001ff467431 */ /* 0x000fe200000001ff */
[----:B-1----:R-:W-:-:S07]  /*0160*/  MOV R35, UR4 ;  /* 0x0000000400237c02 */ /* 0x002fce0008000f00 */
.L_x_0:
[----:B------:R-:W2:Y:S02]  /*0170*/  LDCU.64 UR4, c[0x0][0x8b0] ;  /* 0x00011600ff0477ac */ /* 0x000ea40008000a00 */
[----:B--2---:R-:W-:-:S04]  /*0180*/  UISETP.NE.U32.AND UP0, UPT, UR4, URZ, UPT ;  /* 0x000000ff0400728c */ /* 0x004fc8000bf05070 */
[----:B------:R-:W-:-:S09]  /*0190*/  UISETP.NE.AND.EX UP0, UPT, UR5, URZ, UPT, UP0 ;  /* 0x000000ff0500728c */ /* 0x000fd2000bf05300 */
[----:B------:R-:W-:Y:S05]  /*01a0*/  BRA.U UP0, `(.L_x_2) ;  /* 0x0000000100247547 */ /* 0x000fea000b800000 */
[----:B------:R-:W2:Y:S02]  /*01b0*/  LDCU.64 UR4, c[0x0][0x8a8] ;  /* 0x00011500ff0477ac */ /* 0x000ea40008000a00 */
[----:B--2---:R-:W-:-:S04]  /*01c0*/  UISETP.NE.U32.AND UP0, UPT, UR4, URZ, UPT ;  /* 0x000000ff0400728c */ /* 0x004fc8000bf05070 */
[----:B------:R-:W-:-:S09]  /*01d0*/  UISETP.NE.AND.EX UP0, UPT, UR5, URZ, UPT, UP0 ;  /* 0x000000ff0500728c */ /* 0x000fd2000bf05300 */
[----:B------:R-:W-:Y:S05]  /*01e0*/  BRA.U !UP0, `(.L_x_3) ;  /* 0x00000001080c7547 */ /* 0x000fea000b800000 */
[----:B-1----:R-:W1:Y:S02]  /*01f0*/  LDC.64 R2, c[0x0][0x8a8] ;  /* 0x00022a00ff027b82 */ /* 0x002e640000000a00 */
[----:B-1----:R2:W5:Y:S01]  /*0200*/  LDG.E R33, desc[UR48][R2.64] ;  /* 0x0000003002217981 */ /* 0x002562000c1e1900 */
[----:B------:R-:W-:Y:S05]  /*0210*/  BRA `(.L_x_2) ;  /* 0x0000000000087947 */ /* 0x000fea0003800000 */
.L_x_3:
[----:B------:R-:W2:Y:S02]  /*0220*/  LDCU UR4, c[0x0][0x8a0] ;  /* 0x00011400ff0477ac */ /* 0x000ea40008000800 */
[----:B--2---:R-:W-:Y:S02]  /*0230*/  MOV R33, UR4 ;  /* 0x0000000400217c02 */ /* 0x004fe40008000f00 */
.L_x_2:
[----:B------:R-:W-:Y:S01]  /*0240*/  IMAD.U32 R0, RZ, RZ, UR10 ;  /* 0x0000000aff007e24 */ /* 0x000fe2000f8e00ff */
[----:B------:R-:W-:Y:S04]  /*0250*/  BSSY.RECONVERGENT B0, `(.L_x_4) ;  /* 0x000000c000007945 */ /* 0x000fe80003800200 */
[C---:B------:R-:W-:Y:S02]  /*0260*/  ISETP.NE.OR P1, PT, R0.reuse, 0x1, !P5 ;  /* 0x000000010000780c */ /* 0x040fe40006f25670 */
[----:B------:R-:W-:-:S11]  /*0270*/  ISETP.NE.OR P0, PT, R0, 0x3, !P5 ;  /* 0x000000030000780c */ /* 0x000fd60006f05670 */
[----:B------:R-:W-:Y:S05]  /*0280*/  @P1 BRA `(.L_x_5) ;  /* 0x0000000000201947 */ /* 0x000fea0003800000 */
[----:B------:R-:W3:Y:S02]  /*0290*/  LDCU.64 UR4, c[0x0][0x348] ;  /* 0x00006900ff0477ac */ /* 0x000ee40008000a00 */
[----:B---3--:R-:W-:Y:S02]  /*02a0*/  UIADD3 UR6, UP1, UPT, UR4, 0x80, URZ ;  /* 0x0000008004067890 */ /* 0x008fe4000ff3e0ff */
[----:B------:R-:W-:Y:S02]  /*02b0*/  UIADD3 UR4, UP0, UPT, UR4, 0x180, URZ ;  /* 0x0000018004047890 */ /* 0x000fe4000ff1e0ff */
[----:B------:R-:W-:Y:S02]  /*02c0*/  UIADD3.X UR7, UPT, UPT, URZ, UR5, URZ, UP1, !UPT ;  /* 0x00000005ff077290 */ /* 0x000fe40008ffe4ff */
[----:B------:R-:W-:-:S07]  /*02d0*/  UIADD3.X UR5, UPT, UPT, URZ, UR5, URZ, UP0, !UPT ;  /* 0x00000005ff057290 */ /* 0x000fce00087fe4ff */
[----:B------:R3:W-:Y:S02]  /*02e0*/  UTMACCTL.PF [UR6] ;  /* 0x00000000060079b9 */ /* 0x0007e40008040000 */
[----:B------:R3:W-:Y:S02]  /*02f0*/  UTMACCTL.PF [UR4] ;  /* 0x00000000040079b9 */ /* 0x0007e40008040000 */
[----:B---3--:R-:W-:Y:S01]  /*0300*/  NOP ;  /* 0x0000000000007918 */ /* 0x008fe20000000000 */
.L_x_5:
[----:B------:R-:W-:Y:S05]  /*0310*/  BSYNC.RECONVERGENT B0 ;  /* 0x0000000000007941 */ /* 0x000fea0003800200 */
.L_x_4:
[----:B------:R-:W-:Y:S04]  /*0320*/  BSSY.RECONVERGENT B0, `(.L_x_6) ;  /* 0x000000a000007945 */ /* 0x000fe80003800200 */
        /* <DEDUP_REMOVED lines=9> */
.L_x_7:
[----:B------:R-:W-:Y:S05]  /*03c0*/  BSYNC.RECONVERGENT B0 ;  /* 0x0000000000007941 */ /* 0x000fea0003800200 */
.L_x_6:
[----:B------:R-:W3:Y:S01]  /*03d0*/  LDCU.64 UR4, c[0x0][0x888] ;  /* 0x00011100ff0477ac */ /* 0x000ee20008000a00 */
[----:B------:R-:W-:Y:S02]  /*03e0*/  UISETP.EQ.U32.AND UP1, UPT, UR8, URZ, UPT ;  /* 0x000000ff0800728c */ /* 0x000fe4000bf22070 */
[----:B------:R-:W-:Y:S02]  /*03f0*/  UPLOP3.LUT UP2, UPT, UPT, UPT, UPT, 0x80, 0x8 ;  /* 0x000000000008789c */ /* 0x000fe40003f4f070 */
[----:B---3--:R-:W-:-:S04]  /*0400*/  UISETP.NE.U32.AND UP0, UPT, UR4, URZ, UPT ;  /* 0x000000ff0400728c */ /* 0x008fc8000bf05070 */
[----:B------:R-:W-:-:S04]  /*0410*/  UISETP.NE.AND.EX UP0, UPT, UR5, URZ, UPT, UP0 ;  /* 0x000000ff0500728c */ /* 0x000fc8000bf05300 */
[----:B------:R-:W-:-:S04]  /*0420*/  UISETP.EQ.OR.EX UP3, UPT, UR9, URZ, !UP0, UP1 ;  /* 0x000000ff0900728c */ /* 0x000fc8000c762710 */
[----:B------:R-:W-:-:S05]  /*0430*/  UP2UR UR39, UPR, URZ, 0x8 ;  /* 0x00000008ff277883 */ /* 0x000fca0008000000 */
[----:B------:R-:W-:Y:S07]  /*0440*/  BRA.U !UP3, `(.L_x_8) ;  /* 0x000000010b207547 */ /* 0x000fee000b800000 */
[----:B------:R-:W-:Y:S01]  /*0450*/  UISETP.NE.U32.AND UP2, UPT, UR8, URZ, UPT ;  /* 0x000000ff0800728c */ /* 0x000fe2000bf45070 */
[----:B-----5:R-:W-:Y:S01]  /*0460*/  FSETP.NEU.AND P0, PT, R35, RZ, PT ;  /* 0x000000ff2300720b */ /* 0x020fe20003f0d000 */
[----:B------:R-:W-:Y:S02]  /*0470*/  USEL UR4, URZ, 0xffffffff, UP0 ;  /* 0xffffffffff047887 */ /* 0x000fe40008000000 */
[----:B------:R-:W-:-:S10]  /*0480*/  UISETP.NE.AND.EX UP2, UPT, UR9, URZ, UPT, UP2 ;  /* 0x000000ff0900728c */ /* 0x000fd4000bf45320 */
[----:B------:R-:W-:Y:S01]  /*0490*/  VOTEU.ANY UP1, P0 ;  /* 0x0000000000ff7886 */ /* 0x000fe20000020100 */
[----:B------:R-:W-:-:S04]  /*04a0*/  @!UP2 USEL UR4, URZ, 0xffffffff, UP1 ;  /* 0xffffffffff04a887 */ /* 0x000fc80008800000 */
[----:B------:R-:W-:-:S04]  /*04b0*/  ULOP3.LUT UR4, UR4, 0x1, URZ, 0xc0, !UPT ;  /* 0x0000000104047892 */ /* 0x000fc8000f8ec0ff */
[----:B------:R-:W-:-:S11]  /*04c0*/  UISETP.NE.U32.AND UP2, UPT, UR4, 0x1, UPT ;  /* 0x000000010400788c */ /* 0x000fd6000bf45070 */
.L_x_8:
[----:B-12---:R-:W1:Y:S01]  /*04d0*/  SHFL.IDX PT, R2, R75, RZ, 0x1f ;  /* 0x00001fff4b027589 */ /* 0x006e6200000e0000 */
[----:B------:R-:W-:-:S04]  /*04e0*/  UISETP.NE.AND UP1, UPT, UR10, 0x2, UPT ;  /* 0x000000020a00788c */ /* 0x000fc8000bf25270 */
[----:B------:R-:W-:Y:S01]  /*04f0*/  USEL UR18, URZ, 0x1, UP1 ;  /* 0x00000001ff127887 */ /* 0x000fe20008800000 */
[----:B-1----:R-:W-:-:S13]  /*0500*/  ISETP.NE.AND P0, PT, R2, RZ, PT ;  /* 0x000000ff0200720c */ /* 0x002fda0003f05270 */
[----:B------:R-:W-:Y:S05]  /*0510*/  @P0 BRA `(.L_x_9) ;  /* 0x0000000000480947 */ /* 0x000fea0003800000 */
[----:B------:R-:W1:Y:S01]  /*0520*/  S2UR UR4, SR_CgaCtaId ;  /* 0x00000000000479c3 */ /* 0x000e620000008800 */
[----:B------:R-:W-:Y:S01]  /*0530*/  UMOV UR5, 0x400 ;  /* 0x0000040000057882 */ /* 0x000fe20000000000 */
[----:B------:R-:W-:Y:S01]  /*0540*/  UMOV UR6, 0x1 ;  /* 0x0000000100067882 */ /* 0x000fe20000000000 */
[----:B------:R-:W-:Y:S01]  /*0550*/  ELECT P0, URZ, PT ;  /* 0x0000000000ff782f */ /* 0x000fe20003800000 */
[----:B------:R-:W-:-:S04]  /*0560*/  UIADD3 UR6, UPT, UPT, -UR6, 0x100000, URZ ;  /* 0x0010000006067890 */ /* 0x000fc8000fffe1ff */
[----:B------:R-:W-:Y:S02]  /*0570*/  USHF.L.U32 UR7, UR6, 0xb, URZ ;  /* 0x0000000b06077899 */ /* 0x000fe400080006ff */
[----:B------:R-:W-:Y:S02]  /*0580*/  USHF.L.U32 UR6, UR6, 0x1, URZ ;  /* 0x0000000106067899 */ /* 0x000fe400080006ff */
[----:B-1----:R-:W-:Y:S01]  /*0590*/  ULEA UR4, UR4, UR5, 0x18 ;  /* 0x0000000504047291 */ /* 0x002fe2000f8ec0ff */
[----:B------:R-:W1:Y:S11]  /*05a0*/  FENCE.VIEW.ASYNC.S ;  /* 0x00000000000073c6 */ /* 0x000e760000000000 */
[----:B-1----:R1:W2:Y:S01]  /*05b0*/  SYNCS.EXCH.64 URZ, [UR4], UR6 ;  /* 0x0000000604ff75b2 */ /* 0x0022a20008000100 */
[----:B------:R1:W3:Y:S01]  /*05c0*/  SYNCS.EXCH.64 URZ, [UR4+0x20], UR6 ;  /* 0x0000200604ff75b2 */ /* 0x0002e20008000100 */
[----:B------:R1:W4:Y:S01]  /*05d0*/  SYNCS.EXCH.64 URZ, [UR4+0x8], UR6 ;  /* 0x0000080604ff75b2 */ /* 0x0003220008000100 */
[----:B------:R1:W1:Y:S01]  /*05e0*/  SYNCS.EXCH.64 URZ, [UR4+0x28], UR6 ;  /* 0x0000280604ff75b2 */ /* 0x0002620008000100 */
[----:B------:R1:W1:Y:S01]  /*05f0*/  SYNCS.EXCH.64 URZ, [UR4+0x10], UR6 ;  /* 0x0000100604ff75b2 */ /* 0x0002620008000100 */
[----:B------:R1:W1:Y:S01]  /*0600*/  SYNCS.EXCH.64 URZ, [UR4+0x30], UR6 ;  /* 0x0000300604ff75b2 */ /* 0x0002620008000100 */
[----:B------:R1:W1:Y:S01]  /*0610*/  SYNCS.EXCH.64 URZ, [UR4+0x18], UR6 ;  /* 0x0000180604ff75b2 */ /* 0x0002620008000100 */
[----:B------:R1:W1:Y:S01]  /*0620*/  SYNCS.EXCH.64 URZ, [UR4+0x38], UR6 ;  /* 0x0000380604ff75b2 */ /* 0x0002620008000100 */
[----:B------:R-:W-:Y:S01]  /*0630*/  NOP ;  /* 0x0000000000007918 */ /* 0x000fe20000000000 */
.L_x_9:
[----:B------:R-:W2:Y:S01]  /*0640*/  SHFL.IDX PT, R2, R75, RZ, 0x1f ;  /* 0x00001fff4b027589 */ /* 0x000ea200000e0000 */
[----:B------:R-:W-:Y:S01]  /*0650*/  NOP ;  /* 0x0000000000007918 */ /* 0x000fe20000000000 */
[----:B--2---:R-:W-:-:S13]  /*0660*/  ISETP.NE.AND P0, PT, R2, 0x1, PT ;  /* 0x000000010200780c */ /* 0x004fda0003f05270 */
[----:B------:R-:W-:Y:S05]  /*0670*/  @P0 BRA `(.L_x_10) ;  /* 0x0000000000480947 */ /* 0x000fea0003800000 */
[----:B-1----:R-:W1:Y:S01]  /*0680*/  S2UR UR4, SR_CgaCtaId ;  /* 0x00000000000479c3 */ /* 0x002e620000008800 */
[----:B------:R-:W-:Y:S01]  /*0690*/  UMOV UR5, 0x400 ;  /* 0x0000040000057882 */ /* 0x000fe20000000000 */
[----:B------:R-:W-:Y:S01]  /*06a0*/  UMOV UR8, 0x20 ;  /* 0x0000002000087882 */ /* 0x000fe20000000000 */
[----:B------:R-:W-:Y:S01]  /*06b0*/  UMOV UR6, 0x80 ;  /* 0x0000008000067882 */ /* 0x000fe20000000000 */
[----:B------:R-:W-:-:S04]  /*06c0*/  UIADD3 UR8, UPT, UPT, -UR8, 0x100000, URZ ;  /* 0x0010000008087890 */ /* 0x000fc8000fffe1ff */
[----:B------:R-:W-:Y:S02]  /*06d0*/  USHF.L.U32 UR9, UR8, 0xb, URZ ;  /* 0x0000000b08097899 */ /* 0x000fe400080006ff */
[----:B------:R-:W-:Y:S02]  /*06e0*/  USHF.L.U32 UR8, UR8, 0x1, URZ ;  /* 0x0000000108087899 */ /* 0x000fe400080006ff */
[----:B------:R-:W-:-:S04]  /*06f0*/  UIADD3 UR6, UPT, UPT, -UR6, 0x100000, URZ ;  /* 0x0010000006067890 */ /* 0x000fc8000fffe1ff */
[----:B------:R-:W-:Y:S02]  /*0700*/  USHF.L.U32 UR7, UR6, 0xb, URZ ;  /* 0x0000000b06077899 */ /* 0x000fe400080006ff */
[----:B------:R-:W-:Y:S01]  /*0710*/  USHF.L.U32 UR6, UR6, 0x1, URZ ;  /* 0x0000000106067899 */ /* 0x000fe200080006ff */
[----:B------:R-:W-:Y:S01]  /*0720*/  ELECT P0, URZ, PT ;  /* 0x0000000000ff782f */ /* 0x000fe20003800000 */
[----:B-1----:R-:W-:Y:S01]  /*0730*/  ULEA UR4, UR4, UR5, 0x18 ;  /* 0x0000000504047291 */ /* 0x002fe2000f8ec0ff */
[----:B------:R-:W1:Y:S11]  /*0740*/  FENCE.VIEW.ASYNC.S ;  /* 0x00000000000073c6 */ /* 0x000e760000000000 */
[----:B-1----:R2:W1:Y:S01]  /*0750*/  SYNCS.EXCH.64 URZ, [UR4+0x40], UR8 ;  /* 0x0000400804ff75b2 */ /* 0x0024620008000100 */
[----:B------:R2:W1:Y:S01]  /*0760*/  SYNCS.EXCH.64 URZ, [UR4+0x50], UR6 ;  /* 0x0000500604ff75b2 */ /* 0x0004620008000100 */
[----:B------:R2:W1:Y:S01]  /*0770*/  SYNCS.EXCH.64 URZ, [UR4+0x48], UR8 ;  /* 0x0000480804ff75b2 */ /* 0x0004620008000100 */
[----:B------:R2:W1:Y:S02]  /*0780*/  SYNCS.EXCH.64 URZ, [UR4+0x58], UR6 ;  /* 0x0000580604ff75b2 */ /* 0x0004640008000100 */
[----:B--2---:R-:W-:Y:S01]  /*0790*/  NOP ;  /* 0x0000000000007918 */ /* 0x004fe20000000000 */
.L_x_10:
[----:B------:R-:W2:Y:S01]  /*07a0*/  SHFL.IDX PT, R2, R75, RZ, 0x1f ;  /* 0x00001fff4b027589 */ /* 0x000ea200000e0000 */
[----:B------:R-:W-:Y:S01]  /*07b0*/  NOP ;  /* 0x0000000000007918 */ /* 0x000fe20000000000 */
[----:B--2---:R-:W-:-:S13]  /*07c0*/  ISETP.NE.AND P0, PT, R2, 0x3, PT ;  /* 0x000000030200780c */ /* 0x004fda0003f05270 */
[----:B------:R-:W-:Y:S05]  /*07d0*/  @P0 BRA `(.L_x_11) ;  /* 0x0000000000300947 */ /* 0x000fea0003800000 */
[----:B-1----:R-:W1:Y:S01]  /*07e0*/  S2UR UR6, SR_CgaCtaId ;  /* 0x00000000000679c3 */ /* 0x002e620000008800 */
[----:B------:R-:W-:Y:S01]  /*07f0*/  UMOV UR4, 0x400 ;  /* 0x0000040000047882 */ /* 0x000fe20000000000 */
[----:B------:R-:W-:Y:S01]  /*0800*/  UMOV UR5, 0x20 ;  /* 0x0000002000057882 */ /* 0x000fe20000000000 */
[----:B------:R-:W-:Y:S01]  /*0810*/  ELECT P0, URZ, PT ;  /* 0x0000000000ff782f */ /* 0x000fe20003800000 */
[----:B-1----:R-:W-:Y:S02]  /*0820*/  ULEA UR6, UR6, UR4, 0x18 ;  /* 0x0000000406067291 */ /* 0x002fe4000f8ec0ff */
[----:B------:R-:W-:-:S04]  /*0830*/  UIADD3 UR4, UPT, UPT, -UR5, 0x100000, URZ ;  /* 0x0010000005047890 */ /* 0x000fc8000fffe1ff */
[----:B------:R-:W-:Y:S02]  /*0840*/  USHF.L.U32 UR5, UR4, 0xb, URZ ;  /* 0x0000000b04057899 */ /* 0x000fe400080006ff */
[----:B------:R-:W-:Y:S01]  /*0850*/  USHF.L.U32 UR4, UR4, 0x1, URZ ;  /* 0x0000000104047899 */ /* 0x000fe200080006ff */
[----:B------:R-:W1:Y:S11]  /*0860*/  FENCE.VIEW.ASYNC.S ;  /* 0x00000000000073c6 */ /* 0x000e760000000000 */
[----:B-1----:R2:W1:Y:S01]  /*0870*/  SYNCS.EXCH.64 URZ, [UR6+0x60], UR4 ;  /* 0x0000600406ff75b2 */ /* 0x0024620008000100 */
[----:B------:R2:W1:Y:S02]  /*0880*/  SYNCS.EXCH.64 URZ, [UR6+0x68], UR4 ;  /* 0x0000680406ff75b2 */ /* 0x0004640008000100 */
[----:B--2---:R-:W-:Y:S01]  /*0890*/  NOP ;  /* 0x0000000000007918 */ /* 0x004fe20000000000 */
.L_x_11:
[----:B------:R-:W2:Y:S01]  /*08a0*/  SHFL.IDX PT, R2, R75, RZ, 0x1f ;  /* 0x00001fff4b027589 */ /* 0x000ea200000e0000 */
[----:B------:R-:W-:Y:S01]  /*08b0*/  NOP ;  /* 0x0000000000007918 */ /* 0x000fe20000000000 */
[----:B--2---:R-:W-:-:S13]  /*08c0*/  ISETP.NE.AND P0, PT, R2, 0x4, PT ;  /* 0x000000040200780c */ /* 0x004fda0003f05270 */
[----:B------:R-:W-:Y:S05]  /*08d0*/  @P0 BRA `(.L_x_12) ;  /* 0x00000000004c0947 */ /* 0x000fea0003800000 */
[----:B-1----:R-:W1:Y:S01]  /*08e0*/  S2UR UR6, SR_CgaCtaId ;  /* 0x00000000000679c3 */ /* 0x002e620000008800 */
[----:B------:R-:W-:Y:S01]  /*08f0*/  UMOV UR4, 0x100 ;  /* 0x0000010000047882 */ /* 0x000fe20000000000 */
[----:B------:R-:W-:Y:S01]  /*0900*/  UMOV UR5, 0x400 ;  /* 0x0000040000057882 */ /* 0x000fe20000000000 */
[----:B------:R-:W-:Y:S01]  /*0910*/  USEL UR4, UR4, 0xe0, UP2 ;  /* 0x000000e004047887 */ /* 0x000fe20009000000 */
[----:B------:R-:W-:Y:S01]  /*0920*/  UMOV UR8, 0x1 ;  /* 0x0000000100087882 */ /* 0x000fe20000000000 */
[----:B------:R-:W-:Y:S01]  /*0930*/  ELECT P0, URZ, PT ;  /* 0x0000000000ff782f */ /* 0x000fe20003800000 */
[----:B------:R-:W-:-:S04]  /*0940*/  UIADD3 UR8, UPT, UPT, -UR8, 0x100000, URZ ;  /* 0x0010000008087890 */ /* 0x000fc8000fffe1ff */
[----:B------:R-:W-:Y:S02]  /*0950*/  USHF.L.U32 UR9, UR8, 0xb, URZ ;  /* 0x0000000b08097899 */ /* 0x000fe400080006ff */
[----:B------:R-:W-:Y:S02]  /*0960*/  USHF.L.U32 UR8, UR8, 0x1, URZ ;  /* 0x0000000108087899 */ /* 0x000fe400080006ff */
[----:B-1----:R-:W-:Y:S02]  /*0970*/  ULEA UR6, UR6, UR5, 0x18 ;  /* 0x0000000506067291 */ /* 0x002fe4000f8ec0ff */
[----:B------:R-:W-:-:S04]  /*0980*/  UIADD3 UR4, UPT, UPT, -UR4, 0x100000, URZ ;  /* 0x0010000004047890 */ /* 0x000fc8000fffe1ff */
[----:B------:R-:W-:Y:S02]  /*0990*/  USHF.L.U32 UR5, UR4, 0xb, URZ ;  /* 0x0000000b04057899 */ /* 0x000fe400080006ff */
[----:B------:R-:W-:Y:S01]  /*09a0*/  USHF.L.U32 UR4, UR4, 0x1, URZ ;  /* 0x0000000104047899 */ /* 0x000fe200080006ff */
[----:B------:R-:W1:Y:S03]  /*09b0*/  FENCE.VIEW.ASYNC.S ;  /* 0x00000000000073c6 */ /* 0x000e660000000000 */
[----:B-1----:R2:W1:Y:S08]  /*09c0*/  SYNCS.EXCH.64 URZ, [UR6+0x70], UR8 ;  /* 0x0000700806ff75b2 */ /* 0x0024700008000100 */
[----:B------:R2:W1:Y:S01]  /*09d0*/  SYNCS.EXCH.64 URZ, [UR6+0x80], UR4 ;  /* 0x0000800406ff75b2 */ /* 0x0004620008000100 */
[----:B------:R2:W1:Y:S01]  /*09e0*/  SYNCS.EXCH.64 URZ, [UR6+0x78], UR8 ;  /* 0x0000780806ff75b2 */ /* 0x0004620008000100 */
[----:B------:R2:W1:Y:S02]  /*09f0*/  SYNCS.EXCH.64 URZ, [UR6+0x88], UR4 ;  /* 0x0000880406ff75b2 */ /* 0x0004640008000100 */
[----:B--2---:R-:W-:Y:S01]  /*0a00*/  NOP ;  /* 0x0000000000007918 */ /* 0x004fe20000000000 */
.L_x_12:
        /* <DEDUP_REMOVED lines=20> */
[----:B------:R2:W1:Y:S01]  /*0b50*/  SYNCS.EXCH.64 URZ, [UR4+0xb8], UR6 ;  /* 0x0000b80604ff75b2 */ /* 0x0004620008000100 */
[----:B------:R2:W1:Y:S01]  /*0b60*/  SYNCS.EXCH.64 URZ, [UR4+0xa0], UR8 ;  /* 0x0000a00804ff75b2 */ /* 0x0004620008000100 */
[----:B------:R2:W1:Y:S01]  /*0b70*/  SYNCS.EXCH.64 URZ, [UR4+0xc0], UR6 ;  /* 0x0000c00604ff75b2 */ /* 0x0004620008000100 */
[----:B------:R2:W1:Y:S01]  /*0b80*/  SYNCS.EXCH.64 URZ, [UR4+0xa8], UR8 ;  /* 0x0000a80804ff75b2 */ /* 0x0004620008000100 */
[----:B------:R2:W1:Y:S02]  /*0b90*/  SYNCS.EXCH.64 URZ, [UR4+0xc8], UR6 ;  /* 0x0000c80604ff75b2 */ /* 0x0004640008000100 */
[----:B--2---:R-:W-:Y:S01]  /*0ba0*/  NOP ;  /* 0x0000000000007918 */ /* 0x004fe20000000000 */
.L_x_13:
        /* <DEDUP_REMOVED lines=13> */
[----:B-1----:R2:W1:Y:S01]  /*0c80*/  SYNCS.EXCH.64 URZ, [UR4+0xd0], UR6 ;  /* 0x0000d00604ff75b2 */ /* 0x0024620008000100 */
[----:B------:R2:W1:Y:S01]  /*0c90*/  SYNCS.EXCH.64 URZ, [UR4+0xe0], UR6 ;  /* 0x0000e00604ff75b2 */ /* 0x0004620008000100 */
[----:B------:R2:W1:Y:S01]  /*0ca0*/  SYNCS.EXCH.64 URZ, [UR4+0xd8], UR6 ;  /* 0x0000d80604ff75b2 */ /* 0x0004620008000100 */
[----:B------:R2:W1:Y:S02]  /*0cb0*/  SYNCS.EXCH.64 URZ, [UR4+0xe8], UR6 ;  /* 0x0000e80604ff75b2 */ /* 0x0004640008000100 */
[----:B--2---:R-:W-:Y:S01]  /*0cc0*/  NOP ;  /* 0x0000000000007918 */ /* 0x004fe20000000000 */
.L_x_14:
[----:B------:R-:W2:Y:S01]  /*0cd0*/  S2UR UR5, SR_CTAID.X ;  /* 0x00000000000579c3 */ /* 0x000ea20000002500 */
[----:B------:R-:W-:-:S05]  /*0ce0*/  CS2R.32 R69, SR_CgaSize ;  /* 0x0000000000457805 */ /* 0x000fca0000008a00 */
[----:B------:R-:W-:-:S05]  /*0cf0*/  IMAD R69, R69, -0xa0, RZ ;  /* 0xffffff6045457824 */ /* 0x000fca00078e02ff */
[----:B-1----:R-:W-:-:S14]  /*0d00*/  R2UR UR7, R69 ;  /* 0x00000000450772ca */ /* 0x002fdc00000e0000 */
[----:B------:R-:W1:Y:S01]  /*0d10*/  LDCU UR7, c[0x0][UR7+0x2b0] ;  /* 0x00005600070777ac */ /* 0x000e620008000800 */
[----:B------:R-:W-:Y:S01]  /*0d20*/  NOP ;  /* 0x0000000000007918 */ /* 0x000fe20000000000 */
[----:B------:R-:W-:-:S05]  /*0d30*/  CS2R.32 R69, SR_CgaSize ;  /* 0x0000000000457805 */ /* 0x000fca0000008a00 */
[----:B------:R-:W-:-:S05]  /*0d40*/  IMAD R69, R69, -0xa0, RZ ;  /* 0xffffff6045457824 */ /* 0x000fca00078e02ff */
[----:B------:R-:W-:-:S14]  /*0d50*/  R2UR UR6, R69 ;  /* 0x00000000450672ca */ /* 0x000fdc00000e0000 */
[----:B------:R-:W3:Y:S01]  /*0d60*/  LDCU UR6, c[0x0][UR6+0x2b4] ;  /* 0x00005680060677ac */ /* 0x000ee20008000800 */
[----:B------:R-:W4:Y:S08]  /*0d70*/  S2UR UR4, SR_CTAID.Y ;  /* 0x00000000000479c3 */ /* 0x000f300000002600 */
[----:B------:R-:W3:Y:S01]  /*0d80*/  LDC R9, c[0x0][0xb24] ;  /* 0x0002c900ff097b82 */ /* 0x000ee20000000800 */
[----:B--2---:R-:W-:-:S02]  /*0d90*/  I2FP.F32.U32 R4, UR5 ;  /* 0x0000000500047c45 */ /* 0x004fc40008201000 */
[----:B------:R-:W-:-:S05]  /*0da0*/  CS2R.32 R5, SR_CgaSize ;  /* 0x0000000000057805 */ /* 0x000fca0000008a00 */
[----:B------:R-:W-:-:S06]  /*0db0*/  IMAD R5, R5, -0xa0, RZ ;  /* 0xffffff6005057824 */ /* 0x000fcc00078e02ff */
[----:B------:R-:W2:Y:S01]  /*0dc0*/  LDC R5, c[0x0][R5+0x2a0] ;  /* 0x0000a80005057b82 */ /* 0x000ea20000000800 */
[----:B------:R-:W-:Y:S01]  /*0dd0*/  MOV R69, UR5 ;  /* 0x0000000500457c02 */ /* 0x000fe20008000f00 */
[----:B-1----:R-:W-:Y:S01]  /*0de0*/  FMUL R4, R4, UR7 ;  /* 0x0000000704047c20 */ /* 0x002fe20008400000 */
[----:B----4-:R-:W-:Y:S02]  /*0df0*/  I2FP.F32.U32 R2, UR4 ;  /* 0x0000000400027c45 */ /* 0x010fe40008201000 */
[----:B------:R-:W-:-:S05]  /*0e00*/  CS2R.32 R3, SR_CgaSize ;  /* 0x0000000000037805 */ /* 0x000fca0000008a00 */
[----:B------:R-:W-:-:S06]  /*0e10*/  IMAD R3, R3, -0xa0, RZ ;  /* 0xffffff6003037824 */ /* 0x000fcc00078e02ff */
[----:B------:R-:W1:Y:S01]  /*0e20*/  LDC R3, c[0x0][R3+0x2a4] ;  /* 0x0000a90003037b82 */ /* 0x000e620000000800 */
[----:B------:R-:W4:Y:S01]  /*0e30*/  F2I.U32.TRUNC.NTZ R68, R4 ;  /* 0x0000000400447305 */ /* 0x000f22000020f000 */
[----:B------:R-:W-:Y:S01]  /*0e40*/  MOV R63, UR4 ;  /* 0x00000004003f7c02 */ /* 0x000fe20008000f00 */
[----:B---3--:R-:W-:-:S05]  /*0e50*/  FMUL R2, R2, UR6 ;  /* 0x0000000602027c20 */ /* 0x008fca0008400000 */
[----:B------:R-:W-:Y:S01]  /*0e60*/  BAR.SYNC.DEFER_BLOCKING 0x0 ;  /* 0x0000000000007b1d */ /* 0x000fe20000010000 */
[----:B------:R-:W-:-:S05]  /*0e70*/  ISETP.GE.AND P0, PT, R9, 0x1, PT ;  /* 0x000000010900780c */ /* 0x000fca0003f06270 */
[----:B------:R-:W3:Y:S02]  /*0e80*/  F2I.U32.TRUNC.NTZ R62, R2 ;  /* 0x00000002003e7305 */ /* 0x000ee4000020f000 */
[----:B------:R-:W1:Y:S01]  /*0e90*/  S2UR UR60, SR_CTAID.Z ;  /* 0x00000000003c79c3 */ /* 0x000e620000002700 */
[----:B----4-:R-:W-:-:S05]  /*0ea0*/  IADD3 R68, PT, PT, -R68, RZ, RZ ;  /* 0x000000ff44447210 */ /* 0x010fca0007ffe1ff */
[----:B--2---:R-:W-:Y:S01]  /*0eb0*/  IMAD R68, R5, R68, UR5 ;  /* 0x0000000505447e24 */ /* 0x004fe2000f8e0244 */
[----:B---3--:R-:W-:-:S05]  /*0ec0*/  IADD3 R62, PT, PT, -R62, RZ, RZ ;  /* 0x000000ff3e3e7210 */ /* 0x008fca0007ffe1ff */
[----:B-1----:R-:W-:Y:S01]  /*0ed0*/  IMAD R62, R3, R62, UR4 ;  /* 0x00000004033e7e24 */ /* 0x002fe2000f8e023e */
[----:B------:R-:W-:Y:S06]  /*0ee0*/  @!P0 BRA `(.L_x_15) ;  /* 0x0000000000b88947 */ /* 0x000fec0003800000 */
[----:B------:R-:W1:Y:S01]  /*0ef0*/  LDC.64 R4, c[0x0][0xb18] ;  /* 0x0002c600ff047b82 */ /* 0x000e620000000a00 */
[----:B------:R-:W-:-:S07]  /*0f00*/  ISETP.NE.AND P0, PT, R9, 0x1, PT ;  /* 0x000000010900780c */ /* 0x000fce0003f05270 */
[----:B------:R-:W2:Y:S08]  /*0f10*/  LDC R10, c[0x0][0xb0c] ;  /* 0x0002c300ff0a7b82 */ /* 0x000eb00000000800 */
[----:B------:R-:W3:Y:S08]  /*0f20*/  LDC R11, c[0x0][0x370] ;  /* 0x0000dc00ff0b7b82 */ /* 0x000ef00000000800 */
[----:B------:R-:W4:Y:S01]  /*0f30*/  LDC R12, c[0x0][0x374] ;  /* 0x0000dd00ff0c7b82 */ /* 0x000f220000000800 */
[----:B-1----:R-:W-:-:S07]  /*0f40*/  ISETP.NE.AND P1, PT, R4, 0x1, PT ;  /* 0x000000010400780c */ /* 0x002fce0003f25270 */
[----:B------:R-:W3:Y:S01]  /*0f50*/  LDC.64 R6, c[0x0][0xb10] ;  /* 0x0002c400ff067b82 */ /* 0x000ee20000000a00 */
[----:B--2---:R-:W-:-:S07]  /*0f60*/  ISETP.NE.AND P2, PT, R10, 0x1, PT ;  /* 0x000000010a00780c */ /* 0x004fce0003f45270 */
[----:B------:R-:W1:Y:S08]  /*0f70*/  LDC R8, c[0x0][0xb20] ;  /* 0x0002c800ff087b82 */ /* 0x000e700000000800 */
[----:B------:R-:W2:Y:S01]  /*0f80*/  LDC.64 R2, c[0x0][0xb28] ;  /* 0x0002ca00ff027b82 */ /* 0x000ea20000000a00 */
[----:B----4-:R-:W-:-:S04]  /*0f90*/  IMAD.HI.U32 R13, R12, R5, RZ ;  /* 0x000000050c0d7227 */ /* 0x010fc800078e00ff */
[----:B------:R-:W-:-:S04]  /*0fa0*/  IMAD.HI.U32 R5, R63, R5, RZ ;  /* 0x000000053f057227 */ /* 0x000fc800078e00ff */
[----:B---3--:R-:W-:-:S04]  /*0fb0*/  IMAD.HI.U32 R14, R11, R6, RZ ;  /* 0x000000060b0e7227 */ /* 0x008fc800078e00ff */
[----:B------:R-:W-:Y:S01]  /*0fc0*/  IMAD.HI.U32 R16, R69, R6, RZ ;  /* 0x0000000645107227 */ /* 0x000fe200078e00ff */
[-C--:B------:R-:W-:Y:S02]  /*0fd0*/  @P2 SHF.R.U32.HI R11, RZ, R7.reuse, R14 ;  /* 0x00000007ff0b2219 */ /* 0x080fe4000001160e */
[-C--:B-1----:R-:W-:Y:S02]  /*0fe0*/  @P1 SHF.R.U32.HI R12, RZ, R8.reuse, R13 ;  /* 0x00000008ff0c1219 */ /* 0x082fe4000001160d */
[----:B------:R-:W-:Y:S02]  /*0ff0*/  SHF.R.U32.HI R8, RZ, R8, R5 ;  /* 0x00000008ff087219 */ /* 0x000fe40000011605 */
[----:B------:R-:W-:Y:S02]  /*1000*/  SHF.R.U32.HI R16, RZ, R7, R16 ;  /* 0x00000007ff107219 */ /* 0x000fe40000011610 */
[----:B------:R-:W-:Y:S01]  /*1010*/  SEL R5, R63, R8, !P1 ;  /* 0x000000083f057207 */ /* 0x000fe20004800000 */
[----:B--2---:R-:W-:Y:S01]  /*1020*/  IMAD.HI.U32 R14, R12, R2, RZ ;  /* 0x000000020c0e7227 */ /* 0x004fe200078e00ff */
[----:B------:R-:W-:-:S03]  /*1030*/  SEL R7, R69, R16, !P2 ;  /* 0x0000001045077207 */ /* 0x000fc60005000000 */
[----:B------:R-:W-:Y:S01]  /*1040*/  IMAD.HI.U32 R6, R11, R2, RZ ;  /* 0x000000020b067227 */ /* 0x000fe200078e00ff */
[----:B------:R-:W-:-:S04]  /*1050*/  @P0 SHF.R.U32.HI R12, RZ, R3, R14 ;  /* 0x00000003ff0c0219 */ /* 0x000fc8000001160e */
[----:B------:R-:W-:Y:S01]  /*1060*/  @P0 SHF.R.U32.HI R11, RZ, R3, R6 ;  /* 0x00000003ff0b0219 */ /* 0x000fe20000011606 */
[----:B------:R-:W-:-:S04]  /*1070*/  IMAD R12, R12, R9, RZ ;  /* 0x000000090c0c7224 */ /* 0x000fc800078e02ff */
[----:B------:R-:W-:Y:S01]  /*1080*/  IMAD R6, R11, R9, RZ ;  /* 0x000000090b067224 */ /* 0x000fe200078e02ff */
[----:B------:R-:W-:-:S04]  /*1090*/  ISETP.GE.AND P1, PT, R5, R12, PT ;  /* 0x0000000c0500720c */ /* 0x000fc80003f26270 */
[----:B------:R-:W-:Y:S01]  /*10a0*/  ISETP.GE.OR P1, PT, R7, R6, P1 ;  /* 0x000000060700720c */ /* 0x000fe20000f26670 */
[----:B------:R-:W-:-:S05]  /*10b0*/  IMAD.HI.U32 R6, R5, R2, RZ ;  /* 0x0000000205067227 */ /* 0x000fca00078e00ff */
[----:B------:R-:W-:-:S04]  /*10c0*/  SHF.R.U32.HI R6, RZ, R3, R6 ;  /* 0x00000003ff067219 */ /* 0x000fc80000011606 */
[----:B------:R-:W-:-:S03]  /*10d0*/  SEL R6, R5, R6, !P0 ;  /* 0x0000000605067207 */ /* 0x000fc60004000000 */
[----:B------:R-:W-:Y:S01]  /*10e0*/  @!P1 IMAD.HI.U32 R8, R7, R2, RZ ;  /* 0x0000000207089227 */ /* 0x000fe200078e00ff */
[----:B------:R-:W-:-:S04]  /*10f0*/  IADD3 R2, PT, PT, -R6, RZ, RZ ;  /* 0x000000ff06027210 */ /* 0x000fc80007ffe1ff */
[----:B------:R-:W-:Y:S01]  /*1100*/  @!P1 SHF.R.U32.HI R8, RZ, R3, R8 ;  /* 0x00000003ff089219 */ /* 0x000fe20000011608 */
[----:B------:R-:W-:-:S03]  /*1110*/  IMAD R2, R9, R2, R5 ;  /* 0x0000000209027224 */ /* 0x000fc600078e0205 */
[----:B------:R-:W-:Y:S02]  /*1120*/  @!P1 SEL R3, R7, R8, !P0 ;  /* 0x0000000807039207 */ /* 0x000fe40004000000 */
[----:B------:R-:W-:-:S03]  /*1130*/  IADD3 R8, PT, PT, -R5, RZ, RZ ;  /* 0x000000ff05087210 */ /* 0x000fc60007ffe1ff */
[--C-:B------:R-:W-:Y:S02]  /*1140*/  @!P1 IMAD.IADD R6, R6, 0x1, -R3.reuse ;  /* 0x0000000106069824 */ /* 0x100fe400078e0a03 */
[----:B------:R-:W-:Y:S01]  /*1150*/  @!P1 IMAD R3, R2, R11, R3 ;  /* 0x0000000b02039224 */ /* 0x000fe200078e0203 */
[----:B------:R-:W-:Y:S01]  /*1160*/  IADD3 R2, PT, PT, -R7, RZ, RZ ;  /* 0x000000ff07027210 */ /* 0x000fe20007ffe1ff */
[----:B------:R-:W-:Y:S02]  /*1170*/  @!P1 IMAD R5, R6, R9, R7 ;  /* 0x0000000906059224 */ /* 0x000fe400078e0207 */
[----:B------:R-:W-:Y:S02]  /*1180*/  IMAD R8, R4, R8, R63 ;  /* 0x0000000804087224 */ /* 0x000fe400078e023f */
[----:B------:R-:W-:Y:S02]  /*1190*/  @!P1 IMAD.MOV.U32 R7, RZ, RZ, R3 ;  /* 0x000000ffff079224 */ /* 0x000fe400078e0003 */
[----:B------:R-:W-:-:S02]  /*11a0*/  IMAD R2, R10, R2, R69 ;  /* 0x000000020a027224 */ /* 0x000fc400078e0245 */
[----:B------:R-:W-:Y:S02]  /*11b0*/  IMAD R63, R5, R4, R8 ;  /* 0x00000004053f7224 */ /* 0x000fe400078e0208 */
[----:B------:R-:W-:Y:S02]  /*11c0*/  IMAD R69, R7, R10, R2 ;  /* 0x0000000a07457224 */ /* 0x000fe400078e0202 */
.L_x_15:
[----:B------:R-:W1:Y:S01]  /*11d0*/  LDCU UR4, c[0x0][0xb30] ;  /* 0x00016600ff0477ac */ /* 0x000e620008000800 */
[----:B------:R-:W2:Y:S08]  /*11e0*/  S2UR UR45, SR_CgaCtaId ;  /* 0x00000000002d79c3 */ /* 0x000eb00000008800 */
[----:B------:R-:W3:Y:S01]  /*11f0*/  LDC R26, c[0x0][0xb24] ;  /* 0x0002c900ff1a7b82 */ /* 0x000ee20000000800 */
[----:B-1----:R-:W-:-:S09]  /*1200*/  UISETP.NE.AND UP1, UPT, UR4, 0x1, UPT ;  /* 0x000000010400788c */ /* 0x002fd2000bf25270 */
[----:B--2---:R-:W-:Y:S05]  /*1210*/  BRA.U UP1, `(.L_x_16) ;  /* 0x0000000101407547 */ /* 0x004fea000b800000 */
[----:B------:R-:W1:Y:S08]  /*1220*/  LDC.64 R4, c[0x0][0xb10] ;  /* 0x0002c400ff047b82 */ /* 0x000e700000000a00 */
[----:B------:R-:W2:Y:S08]  /*1230*/  LDC.64 R2, c[0x0][0xb18] ;  /* 0x0002c600ff027b82 */ /* 0x000eb00000000a00 */
[----:B------:R-:W4:Y:S08]  /*1240*/  LDC R6, c[0x0][0xb20] ;  /* 0x0002c800ff067b82 */ /* 0x000f300000000800 */
[----:B------:R-:W3:Y:S01]  /*1250*/  LDC R8, c[0x0][0xb0c] ;  /* 0x0002c300ff087b82 */ /* 0x000ee20000000800 */
[----:B-1----:R-:W-:-:S05]  /*1260*/  IMAD.HI.U32 R4, R69, R4, RZ ;  /* 0x0000000445047227 */ /* 0x002fca00078e00ff */
[----:B------:R-:W-:Y:S01]  /*1270*/  SHF.R.U32.HI R4, RZ, R5, R4 ;  /* 0x00000005ff047219 */ /* 0x000fe20000011604 */
[----:B--2---:R-:W-:Y:S01]  /*1280*/  IMAD.HI.U32 R3, R63, R3, RZ ;  /* 0x000000033f037227 */ /* 0x004fe200078e00ff */
[----:B------:R-:W-:-:S04]  /*1290*/  ISETP.NE.AND P0, PT, R2, 0x1, PT ;  /* 0x000000010200780c */ /* 0x000fc80003f05270 */
[----:B----4-:R-:W-:-:S04]  /*12a0*/  SHF.R.U32.HI R6, RZ, R6, R3 ;  /* 0x00000006ff067219 */ /* 0x010fc80000011603 */
[----:B------:R-:W-:Y:S02]  /*12b0*/  SEL R3, R63, R6, !P0 ;  /* 0x000000063f037207 */ /* 0x000fe40004000000 */
[----:B---3--:R-:W-:-:S04]  /*12c0*/  ISETP.NE.AND P1, PT, R8, 0x1, PT ;  /* 0x000000010800780c */ /* 0x008fc80003f25270 */
[----:B------:R-:W-:-:S05]  /*12d0*/  SEL R4, R69, R4, !P1 ;  /* 0x0000000445047207 */ /* 0x000fca0004800000 */
[----:B------:R-:W-:Y:S02]  /*12e0*/  IMAD.IADD R5, R3, 0x1, -R4 ;  /* 0x0000000103057824 */ /* 0x000fe400078e0a04 */
[----:B------:R-:W-:Y:S02]  /*12f0*/  IMAD.IADD R3, R4, 0x1, -R3 ;  /* 0x0000000104037824 */ /* 0x000fe400078e0a03 */
[----:B------:R-:W-:Y:S02]  /*1300*/  IMAD R69, R5, R8, R69 ;  /* 0x0000000805457224 */ /* 0x000fe400078e0245 */
[----:B------:R-:W-:-:S07]  /*1310*/  IMAD R63, R3, R2, R63 ;  /* 0x00000002033f7224 */ /* 0x000fce00078e023f */
.L_x_16:
[----:B------:R-:W-:Y:S01]  /*1320*/  BAR.SYNC.DEFER_BLOCKING 0x0 ;  /* 0x0000000000007b1d */ /* 0x000fe20000010000 */
[----:B------:R-:W-:Y:S01]  /*1330*/  UISETP.NE.AND UP1, UPT, UR10, 0x2, UPT ;  /* 0x000000020a00788c */ /* 0x000fe2000bf25270 */
[----:B------:R-:W-:Y:S02]  /*1340*/  ISETP.NE.OR P5, PT, R0, 0x2, !P5 ;  /* 0x000000020000780c */ /* 0x000fe40006fa5670 */
[----:B------:R-:W-:-:S06]  /*1350*/  LOP3.LUT R2, R86, 0x1f, RZ, 0xc0, !PT ;  /* 0x0000001f56027812 */ /* 0x000fcc00078ec0ff */
[----:B------:R-:W-:Y:S05]  /*1360*/  BRA.U UP1, `(.L_x_17) ;  /* 0x0000001501887547 */ /* 0x000fea000b800000 */
[----:B------:R-:W1:Y:S01]  /*1370*/  LDCU UR6, c[0x0][0x38c] ;  /* 0x00007180ff0677ac */ /* 0x000e620008000800 */
[----:B------:R-:W2:Y:S01]  /*1380*/  LDC R9, c[0x0][0x370] ;  /* 0x0000dc00ff097b82 */ /* 0x000ea20000000800 */
[----:B------:R-:W-:Y:S01]  /*1390*/  PLOP3.LUT P1, PT, PT, PT, UP2, 0x80, 0x8 ;  /* 0x000000000008781c */ /* 0x000fe20003f2f028 */
[----:B------:R-:W-:Y:S01]  /*13a0*/  HFMA2 R12, -RZ, RZ, 0, 0 ;  /* 0x00000000ff0c7431 */ /* 0x000fe200000001ff */
[----:B------:R-:W-:Y:S01]  /*13b0*/  ISETP.EQ.OR P4, PT, R2, RZ, P5 ;  /* 0x000000ff0200720c */ /* 0x000fe20002f82670 */
[----:B------:R-:W-:Y:S01]  /*13c0*/  IMAD.MOV.U32 R15, RZ, RZ, 0x1 ;  /* 0x00000001ff0f7424 */ /* 0x000fe200078e00ff */
[----:B------:R-:W-:Y:S01]  /*13d0*/  PLOP3.LUT P1, PT, P1, PT, PT, 0x8, 0x80 ;  /* 0x000000000080781c */ /* 0x000fe20000f2e170 */
[----:B------:R-:W-:Y:S01]  /*13e0*/  IMAD.MOV.U32 R14, RZ, RZ, RZ ;  /* 0x000000ffff0e7224 */ /* 0x000fe200078e00ff */
[----:B------:R-:W-:Y:S01]  /*13f0*/  MOV R8, 0x1 ;  /* 0x0000000100087802 */ /* 0x000fe20000000f00 */
[----:B------:R-:W4:Y:S01]  /*1400*/  LDC R0, c[0x0][0x374] ;  /* 0x0000dd00ff007b82 */ /* 0x000f220000000800 */
[----:B------:R-:W-:Y:S01]  /*1410*/  IMAD.MOV.U32 R10, RZ, RZ, RZ ;  /* 0x000000ffff0a7224 */ /* 0x000fe200078e00ff */
[----:B------:R-:W2:Y:S01]  /*1420*/  LDCU.64 UR38, c[0x0][0x348] ;  /* 0x00006900ff2677ac */ /* 0x000ea20008000a00 */
[----:B------:R-:W-:Y:S01]  /*1430*/  UMOV UR23, URZ ;  /* 0x000000ff00177c82 */ /* 0x000fe20008000000 */
[----:B-1----:R-:W-:-:S02]  /*1440*/  UIADD3 UR5, UPT, UPT, UR6, 0xff, URZ ;  /* 0x000000ff06057890 */ /* 0x002fc4000fffe0ff */
[----:B------:R-:W-:Y:S02]  /*1450*/  UIADD3 UR53, UPT, UPT, UR6, 0x1fe, URZ ;  /* 0x000001fe06357890 */ /* 0x000fe4000fffe0ff */
[----:B------:R-:W-:-:S04]  /*1460*/  USHF.R.S32.HI UR4, URZ, 0x1f, UR5 ;  /* 0x0000001fff047899 */ /* 0x000fc80008011405 */
[----:B------:R-:W-:-:S04]  /*1470*/  ULEA.HI UR4, UR4, UR5, URZ, 0x8 ;  /* 0x0000000504047291 */ /* 0x000fc8000f8f40ff */
[----:B------:R-:W-:Y:S02]  /*1480*/  USHF.R.S32.HI UR46, URZ, 0x8, UR4 ;  /* 0x00000008ff2e7899 */ /* 0x000fe40008011404 */
[----:B------:R-:W-:Y:S02]  /*1490*/  UIADD3 UR4, UPT, UPT, UR6, -0x1, URZ ;  /* 0xffffffff06047890 */ /* 0x000fe4000fffe0ff */
[----:B------:R-:W-:Y:S02]  /*14a0*/  UISETP.LT.U32.AND UP0, UPT, UR46, 0x4, UPT ;  /* 0x000000042e00788c */ /* 0x000fe4000bf01070 */
[----:B------:R-:W-:Y:S02]  /*14b0*/  UISETP.GE.U32.AND UP1, UPT, UR4, -0x1ff, UPT ;  /* 0xfffffe010400788c */ /* 0x000fe4000bf26070 */
[----:B------:R-:W-:-:S04]  /*14c0*/  USEL UR37, UR46, 0x4, UP0 ;  /* 0x000000042e257887 */ /* 0x000fc80008000000 */
[----:B------:R-:W-:Y:S02]  /*14d0*/  UIADD3 UR29, UPT, UPT, UR37, -0x1, URZ ;  /* 0xffffffff251d7890 */ /* 0x000fe4000fffe0ff */
[----:B------:R-:W-:-:S03]  /*14e0*/  UIADD3 UR47, UPT, UPT, UR46, -UR37, URZ ;  /* 0x800000252e2f7290 */ /* 0x000fc6000fffe0ff */
[----:B------:R-:W-:-:S04]  /*14f0*/  @UP1 UIADD3 UR29, UPT, UPT, UR37, URZ, URZ ;  /* 0x000000ff251d1290 */ /* 0x000fc8000fffe0ff */
[----:B--2---:R-:W-:-:S12]  /*1500*/  UIADD3 UR29, UPT, UPT, UR29, 0x1, URZ ;  /* 0x000000011d1d7890 */ /* 0x004fd8000fffe0ff */
.L_x_39:
[----:B------:R-:W-:Y:S01]  /*1510*/  UISETP.NE.AND UP0, UPT, UR45, URZ, UPT ;  /* 0x000000ff2d00728c */ /* 0x000fe2000bf05270 */
[----:B------:R-:W1:Y:S08]  /*1520*/  S2UR UR45, SR_CgaCtaId ;  /* 0x00000000002d79c3 */ /* 0x000e700000008800 */
[----:B------:R-:W-:Y:S05]  /*1530*/  BRA.U UP0, `(.L_x_18) ;  /* 0x0000000100347547 */ /* 0x000fea000b800000 */
[----:B------:R-:W2:Y:S01]  /*1540*/  S2R R2, SR_CgaCtaId ;  /* 0x0000000000027919 */ /* 0x000ea20000008800 */
[----:B------:R-:W-:-:S04]  /*1550*/  MOV R3, 0x400 ;  /* 0x0000040000037802 */ /* 0x000fc80000000f00 */
[----:B--2---:R-:W-:Y:S02]  /*1560*/  LEA R3, R2, R3, 0x18 ;  /* 0x0000000302037211 */ /* 0x004fe400078ec0ff */
[----:B------:R-:W-:-:S03]  /*1570*/  SHF.L.U32 R2, R8, 0x1f, RZ ;  /* 0x0000001f08027819 */ /* 0x000fc600000006ff */
[----:B------:R-:W-:-:S04]  /*1580*/  IMAD R3, R10, 0x8, R3 ;  /* 0x000000080a037824 */ /* 0x000fc800078e0203 */
[----:B------:R-:W2:Y:S02]  /*1590*/  SYNCS.PHASECHK.TRANS64.TRYWAIT P0, [R3+URZ+0xe0], R2 ;  /* 0x0000e002030075a7 */ /* 0x000ea400080011ff */
[----:B--2---:R-:W-:Y:S05]  /*15a0*/  @!P0 BRA `(.L_x_19) ;  /* 0x0000005400088947 */ /* 0x004fea0003800000 */
.L_x_106:
[----:B------:R-:W-:Y:S01]  /*15b0*/  VIADD R10, R10, 0x1 ;  /* 0x000000010a0a7836 */ /* 0x000fe20000000000 */
[----:B------:R2:W-:Y:S04]  /*15c0*/  SYNCS.ARRIVE.TRANS64.A1T0 RZ, [R3+URZ+0xd0], RZ ;  /* 0x0000d0ff03ff79a7 */ /* 0x0005e800081000ff */
[----:B------:R-:W-:-:S04]  /*15d0*/  ISETP.NE.AND P0, PT, R10, 0x2, PT ;  /* 0x000000020a00780c */ /* 0x000fc80003f05270 */
[----:B------:R-:W-:Y:S02]  /*15e0*/  SEL R10, R10, RZ, P0 ;  /* 0x000000ff0a0a7207 */ /* 0x000fe40000000000 */
[----:B--2---:R-:W-:-:S04]  /*15f0*/  SEL R3, RZ, 0x1, P0 ;  /* 0x00000001ff037807 */ /* 0x004fc80000000000 */
[----:B------:R-:W-:Y:S02]  /*1600*/  LOP3.LUT R8, R8, R3, RZ, 0x3c, !PT ;  /* 0x0000000308087212 */ /* 0x000fe400078e3cff */
.L_x_18:
[----:B------:R-:W-:Y:S01]  /*1610*/  UMOV UR13, 0x400 ;  /* 0x00000400000d7882 */ /* 0x000fe20000000000 */
[----:B------:R-:W-:Y:S01]  /*1620*/  SHF.L.U32 R2, R15, 0x1f, RZ ;  /* 0x0000001f0f027819 */ /* 0x000fe200000006ff */
[----:B-1----:R-:W-:Y:S01]  /*1630*/  ULEA UR13, UR45, UR13, 0x18 ;  /* 0x0000000d2d0d7291 */ /* 0x002fe2000f8ec0ff */
[----:B------:R-:W-:Y:S01]  /*1640*/  R2UR UR59, R69 ;  /* 0x00000000453b72ca */ /* 0x000fe200000e0000 */
[----:B------:R-:W-:Y:S01]  /*1650*/  UISETP.GE.U32.AND UP0, UPT, UR53, 0x1ff, UPT ;  /* 0x000001ff3500788c */ /* 0x000fe2000bf06070 */
[----:B------:R-:W-:Y:S01]  /*1660*/  R2UR UR27, R63 ;  /* 0x000000003f1b72ca */ /* 0x000fe200000e0000 */
[----:B------:R-:W-:Y:S01]  /*1670*/  ULEA UR4, UR23, UR13, 0x3 ;  /* 0x0000000d17047291 */ /* 0x000fe2000f8e18ff */
[----:B------:R-:W-:-:S08]  /*1680*/  UMOV UR21, URZ ;  /* 0x000000ff00157c82 */ /* 0x000fd00008000000 */
[----:B------:R1:W2:Y:S01]  /*1690*/  SYNCS.PHASECHK.TRANS64.TRYWAIT P2, [UR4+0x20], R2 ;  /* 0x00002002ff0075a7 */ /* 0x0002a20008041104 */
[----:B------:R-:W-:Y:S02]  /*16a0*/  USHF.L.U32 UR59, UR59, 0x6, URZ ;  /* 0x000000063b3b7899 */ /* 0x000fe400080006ff */
[----:B------:R-:W-:Y:S01]  /*16b0*/  USHF.L.U32 UR27, UR27, 0x5, URZ ;  /* 0x000000051b1b7899 */ /* 0x000fe200080006ff */
[----:B------:R-:W-:Y:S11]  /*16c0*/  BRA.U !UP0, `(.L_x_20) ;  /* 0x0000000508407547 */ /* 0x000ff6000b800000 */
[----:B------:R-:W-:Y:S01]  /*16d0*/  UMOV UR22, URZ ;  /* 0x000000ff00167c82 */ /* 0x000fe20008000000 */
[----:B------:R-:W-:-:S05]  /*16e0*/  UMOV UR6, UR23 ;  /* 0x0000001700067c82 */ /* 0x000fca0008000000 */
.L_x_27:
[----:B------:R-:W-:Y:S01]  /*16f0*/  ULEA UR57, UR6, UR13, 0x3 ;  /* 0x0000000d06397291 */ /* 0x000fe2000f8e18ff */
[----:B--2---:R-:W-:Y:S01]  /*1700*/  @!P5 MOV R3, 0xc000 ;  /* 0x0000c0000003d802 */ /* 0x004fe20000000f00 */
[----:B--2---:R-:W-:Y:S10]  /*1710*/  @P2 BRA `(.L_x_21) ;  /* 0x00000000000c2947 */ /* 0x004ff40003800000 */
[----:B------:R-:W-:-:S04]  /*1720*/  SHF.L.U32 R5, R15, 0x1f, RZ ;  /* 0x0000001f0f057819 */ /* 0x000fc800000006ff */
[----:B------:R-:W2:Y:S02]  /*1730*/  SYNCS.PHASECHK.TRANS64.TRYWAIT P0, [UR57+0x20], R5 ;  /* 0x00002005ff0075a7 */ /* 0x000ea40008001139 */
[----:B--2---:R-:W-:Y:S05]  /*1740*/  @!P0 BRA `(.L_x_22) ;  /* 0x0000005000b48947 */ /* 0x004fea0003800000 */
.L_x_21:
[----:B------:R2:W-:Y:S01]  /*1750*/  @!P5 SYNCS.ARRIVE.TRANS64 RZ, [UR57], R3 ;  /* 0x00000003ffffd9a7 */ /* 0x0005e20008000039 */
[----:B------:R-:W-:Y:S04]  /*1760*/  BSSY.RECONVERGENT B0, `(.L_x_23) ;  /* 0x0000003000007945 */ /* 0x000fe80003800200 */
[----:B------:R-:W-:Y:S05]  /*1770*/  @P4 BRA `(.L_x_24) ;  /* 0x0000000000044947 */ /* 0x000fea0003800000 */
[----:B------:R-:W-:Y:S05]  /*1780*/  BPT.TRAP 0x1 ;  /* 0x000000040000795c */ /* 0x000fea0000300000 */
.L_x_24:
[----:B------:R-:W-:Y:S05]  /*1790*/  BSYNC.RECONVERGENT B0 ;  /* 0x0000000000007941 */ /* 0x000fea0003800200 */
.L_x_23:
[----:B------:R-:W-:Y:S01]  /*17a0*/  UIADD3 UR4, UPT, UPT, UR6, 0x1, URZ ;  /* 0x0000000106047890 */ /* 0x000fe2000fffe0ff */
[----:B------:R-:W-:Y:S01]  /*17b0*/  BSSY.RECONVERGENT B0, `(.L_x_25) ;  /* 0x000003c000007945 */ /* 0x000fe20003800200 */
[----:B------:R-:W-:Y:S02]  /*17c0*/  ELECT P0, URZ, PT ;  /* 0x0000000000ff782f */ /* 0x000fe40003800000 */
[----:B------:R-:W-:-:S04]  /*17d0*/  UISETP.NE.AND UP0, UPT, UR4, 0x4, UPT ;  /* 0x000000040400788c */ /* 0x000fc8000bf05270 */
[----:B------:R-:W-:Y:S02]  /*17e0*/  USEL UR5, URZ, 0x1, UP0 ;  /* 0x00000001ff057887 */ /* 0x000fe40008000000 */
[----:B------:R-:W-:-:S04]  /*17f0*/  USEL UR23, UR4, URZ, UP0 ;  /* 0x000000ff04177287 */ /* 0x000fc80008000000 */
[----:B------:R-:W-:Y:S01]  /*1800*/  ULEA UR4, UR23, UR13, 0x3 ;  /* 0x0000000d17047291 */ /* 0x000fe2000f8e18ff */
[----:B------:R-:W-:-:S04]  /*1810*/  LOP3.LUT R15, R15, UR5, RZ, 0x3c, !PT ;  /* 0x000000050f0f7c12 */ /* 0x000fc8000f8e3cff */
[----:B-1----:R-:W-:-:S04]  /*1820*/  SHF.L.U32 R2, R15, 0x1f, RZ ;  /* 0x0000001f0f027819 */ /* 0x002fc800000006ff */
[----:B------:R1:W1:Y:S01]  /*1830*/  SYNCS.PHASECHK.TRANS64.TRYWAIT P2, [UR4+0x20], R2 ;  /* 0x00002002ff0075a7 */ /* 0x0002620008041104 */
[----:B------:R-:W-:Y:S05]  /*1840*/  @!P0 BRA `(.L_x_26) ;  /* 0x0000000000c88947 */ /* 0x000fea0003800000 */
[----:B------:R-:W-:Y:S02]  /*1850*/  ULEA UR32, UR6, UR13, 0xf ;  /* 0x0000000d06207291 */ /* 0x000fe4000f8e78ff */
[----:B------:R-:W-:Y:S02]  /*1860*/  UIADD3 UR4, UP1, UPT, UR38, 0x80, URZ ;  /* 0x0000008026047890 */ /* 0x000fe4000ff3e0ff */
[----:B------:R-:W-:Y:S02]  /*1870*/  USHF.L.U32 UR58, UR22, 0x8, URZ ;  /* 0x00000008163a7899 */ /* 0x000fe400080006ff */
[----:B------:R-:W-:Y:S02]  /*1880*/  ULEA UR7, UR6, UR13, 0xe ;  /* 0x0000000d06077291 */ /* 0x000fe4000f8e70ff */
[----:B------:R-:W-:Y:S02]  /*1890*/  UIADD3 UR14, UP0, UPT, UR38, 0x180, URZ ;  /* 0x00000180260e7890 */ /* 0x000fe4000ff1e0ff */
[----:B------:R-:W-:-:S02]  /*18a0*/  UIADD3.X UR5, UPT, UPT, URZ, UR39, URZ, UP1, !UPT ;  /* 0x00000027ff057290 */ /* 0x000fc40008ffe4ff */
[----:B------:R-:W-:Y:S02]  /*18b0*/  UIADD3 UR56, UPT, UPT, UR32, 0x2400, URZ ;  /* 0x0000240020387890 */ /* 0x000fe4000fffe0ff */
[----:B------:R-:W-:Y:S02]  /*18c0*/  UIADD3 UR50, UPT, UPT, UR58, 0x40, URZ ;  /* 0x000000403a327890 */ /* 0x000fe4000fffe0ff */
[----:B------:R-:W-:Y:S02]  /*18d0*/  UIADD3 UR48, UPT, UPT, UR32, 0x4400, URZ ;  /* 0x0000440020307890 */ /* 0x000fe4000fffe0ff */
[----:B------:R-:W-:Y:S02]  /*18e0*/  UIADD3 UR42, UPT, UPT, UR58, 0x80, URZ ;  /* 0x000000803a2a7890 */ /* 0x000fe4000fffe0ff */
[----:B------:R-:W-:Y:S02]  /*18f0*/  UIADD3 UR40, UPT, UPT, UR32, 0x6400, URZ ;  /* 0x0000640020287890 */ /* 0x000fe4000fffe0ff */
[----:B------:R-:W-:-:S02]  /*1900*/  UIADD3 UR34, UPT, UPT, UR58, 0xc0, URZ ;  /* 0x000000c03a227890 */ /* 0x000fc4000fffe0ff */
[----:B------:R-:W-:Y:S02]  /*1910*/  UIADD3 UR32, UPT, UPT, UR32, 0x8400, URZ ;  /* 0x0000840020207890 */ /* 0x000fe4000fffe0ff */
[----:B------:R-:W-:Y:S02]  /*1920*/  UIADD3.X UR15, UPT, UPT, URZ, UR39, URZ, UP0, !UPT ;  /* 0x00000027ff0f7290 */ /* 0x000fe400087fe4ff */
[----:B------:R-:W-:Y:S02]  /*1930*/  UIADD3 UR24, UPT, UPT, UR7, 0x22400, URZ ;  /* 0x0002240007187890 */ /* 0x000fe4000fffe0ff */
[----:B------:R-:W-:Y:S01]  /*1940*/  UIADD3 UR8, UPT, UPT, UR7, 0x23400, URZ ;  /* 0x0002340007087890 */ /* 0x000fe2000fffe0ff */
[----:B------:R-:W-:Y:S01]  /*1950*/  UMOV UR30, 0x0 ;  /* 0x00000000001e7882 */ /* 0x000fe20000000000 */
[----:B------:R-:W-:Y:S01]  /*1960*/  UMOV UR31, 0x10000000 ;  /* 0x10000000001f7882 */ /* 0x000fe20000000000 */
[----:B------:R-:W-:Y:S01]  /*1970*/  UMOV UR49, UR57 ;  /* 0x0000003900317c82 */ /* 0x000fe20008000000 */
[----:B------:R-:W-:Y:S01]  /*1980*/  UMOV UR51, UR59 ;  /* 0x0000003b00337c82 */ /* 0x000fe20008000000 */
[----:B------:R-:W-:Y:S01]  /*1990*/  UMOV UR52, UR60 ;  /* 0x0000003c00347c82 */ /* 0x000fe20008000000 */
[----:B------:R-:W-:Y:S01]  /*19a0*/  UMOV UR41, UR57 ;  /* 0x0000003900297c82 */ /* 0x000fe20008000000 */
[----:B------:R-:W-:Y:S01]  /*19b0*/  UMOV UR43, UR59 ;  /* 0x0000003b002b7c82 */ /* 0x000fe20008000000 */
[----:B------:R-:W-:Y:S01]  /*19c0*/  UMOV UR44, UR60 ;  /* 0x0000003c002c7c82 */ /* 0x000fe20008000000 */
[----:B------:R-:W-:Y:S01]  /*19d0*/  UTMALDG.3D [UR56], [UR4], desc[UR30] ;  /* 0x00001e38040075b4 */ /* 0x000fe20008011000 */
[----:B------:R-:W-:Y:S01]  /*19e0*/  UMOV UR33, UR57 ;  /* 0x0000003900217c82 */ /* 0x000fe20008000000 */
        /* <DEDUP_REMOVED lines=10> */
[----:B------:R-:W-:Y:S01]  /*1a90*/  UIADD3 UR16, UPT, UPT, UR7, 0x24400, URZ ;  /* 0x0002440007107890 */ /* 0x000fe2000fffe0ff */
[----:B------:R-:W-:Y:S01]  /*1aa0*/  UMOV UR17, UR57 ;  /* 0x0000003900117c82 */ /* 0x000fe20008000000 */
[----:B------:R-:W-:Y:S01]  /*1ab0*/  UMOV UR19, UR27 ;  /* 0x0000001b00137c82 */ /* 0x000fe20008000000 */
[----:B------:R-:W-:Y:S01]  /*1ac0*/  UTMALDG.3D [UR40], [UR4], desc[UR30] ;  /* 0x00001e28040075b4 */ /* 0x000fe20008011000 */
[----:B------:R-:W-:Y:S01]  /*1ad0*/  UMOV UR20, UR60 ;  /* 0x0000003c00147c82 */ /* 0x000fe20008000000 */
[----:B------:R-:W-:Y:S01]  /*1ae0*/  UMOV UR18, UR42 ;  /* 0x0000002a00127c82 */ /* 0x000fe20008000000 */
[----:B------:R-:W-:Y:S01]  /*1af0*/  UTMALDG.3D [UR32], [UR4], desc[UR30] ;  /* 0x00001e20040075b4 */ /* 0x000fe20008011000 */
[----:B------:R-:W-:Y:S01]  /*1b00*/  UTMALDG.3D [UR24], [UR14], desc[UR30] ;  /* 0x00001e180e0075b4 */ /* 0x000fe20008011000 */
[----:B------:R2:W-:Y:S01]  /*1b10*/  UTMALDG.3D [UR8], [UR14], desc[UR30] ;  /* 0x00001e080e0075b4 */ /* 0x0005e20008011000 */
[----:B------:R1:W-:Y:S01]  /*1b20*/  UTMALDG.3D [UR16], [UR14], desc[UR30] ;  /* 0x00001e100e0075b4 */ /* 0x0003e20008011000 */
[----:B--2---:R-:W-:Y:S01]  /*1b30*/  UIADD3 UR8, UPT, UPT, UR7, 0x25400, URZ ;  /* 0x0002540007087890 */ /* 0x004fe2000fffe0ff */
[----:B------:R-:W-:-:S08]  /*1b40*/  UMOV UR10, UR34 ;  /* 0x00000022000a7c82 */ /* 0x000fd00008000000 */
[----:B------:R2:W-:Y:S02]  /*1b50*/  UTMALDG.3D [UR8], [UR14], desc[UR30] ;  /* 0x00001e080e0075b4 */ /* 0x0005e40008011000 */
[----:B--2---:R-:W-:Y:S01]  /*1b60*/  NOP ;  /* 0x0000000000007918 */ /* 0x004fe20000000000 */
.L_x_26:
[----:B-1----:R-:W-:Y:S05]  /*1b70*/  BSYNC.RECONVERGENT B0 ;  /* 0x0000000000007941 */ /* 0x002fea0003800200 */
.L_x_25:
[----:B------:R-:W-:Y:S01]  /*1b80*/  UIADD3 UR22, UPT, UPT, UR22, 0x1, URZ ;  /* 0x0000000116167890 */ /* 0x000fe2000fffe0ff */
[----:B------:R-:W-:Y:S01]  /*1b90*/  UMOV UR6, UR23 ;  /* 0x0000001700067c82 */ /* 0x000fe20008000000 */
[----:B------:R-:W-:Y:S02]  /*1ba0*/  UMOV UR21, UR29 ;  /* 0x0000001d00157c82 */ /* 0x000fe40008000000 */
[----:B------:R-:W-:-:S09]  /*1bb0*/  UISETP.NE.AND UP0, UPT, UR22, UR29, UPT ;  /* 0x0000001d1600728c */ /* 0x000fd2000bf05270 */
[----:B------:R-:W-:Y:S05]  /*1bc0*/  BRA.U UP0, `(.L_x_27) ;  /* 0xfffffff900c87547 */ /* 0x000fea000b83ffff */
.L_x_20:
[----:B------:R-:W-:Y:S01]  /*1bd0*/  ULEA UR4, UR23, UR13, 0x3 ;  /* 0x0000000d17047291 */ /* 0x000fe2000f8e18ff */
[----:B-1----:R-:W-:Y:S01]  /*1be0*/  SHF.L.U32 R2, R15, 0x1f, RZ ;  /* 0x0000001f0f027819 */ /* 0x002fe200000006ff */
[----:B------:R-:W-:Y:S01]  /*1bf0*/  @!P1 SYNCS.ARRIVE.TRANS64.A1T0 RZ, [UR13+0x68], RZ ;  /* 0x000068ffffff99a7 */ /* 0x000fe2000810000d */
[----:B------:R-:W-:-:S06]  /*1c00*/  UISETP.GT.AND UP0, UPT, UR46, UR37, UPT ;  /* 0x000000252e00728c */ /* 0x000fcc000bf04270 */
[----:B------:R1:W1:Y:S03]  /*1c10*/  SYNCS.PHASECHK.TRANS64.TRYWAIT P1, [UR4+0x20], R2 ;  /* 0x00002002ff0075a7 */ /* 0x0002660008021104 */
[----:B------:R-:W-:Y:S05]  /*1c20*/  BRA.U !UP0, `(.L_x_28) ;  /* 0x00000005083c7547 */ /* 0x000fea000b800000 */
[----:B------:R-:W-:Y:S01]  /*1c30*/  UIADD3 UR22, UPT, UPT, UR47, UR21, URZ ;  /* 0x000000152f167290 */ /* 0x000fe2000fffe0ff */
[----:B------:R-:W-:-:S11]  /*1c40*/  UMOV UR6, UR23 ;  /* 0x0000001700067c82 */ /* 0x000fd60008000000 */
.L_x_35:
[----:B------:R-:W-:Y:S01]  /*1c50*/  ULEA UR57, UR6, UR13, 0x3 ;  /* 0x0000000d06397291 */ /* 0x000fe2000f8e18ff */
[----:B--2---:R-:W-:Y:S01]  /*1c60*/  @!P5 MOV R3, 0xc000 ;  /* 0x0000c0000003d802 */ /* 0x004fe20000000f00 */
[----:B-1----:R-:W-:Y:S10]  /*1c70*/  @P1 BRA `(.L_x_29) ;  /* 0x00000000000c1947 */ /* 0x002ff40003800000 */
[----:B------:R-:W-:-:S04]  /*1c80*/  SHF.L.U32 R5, R15, 0x1f, RZ ;  /* 0x0000001f0f057819 */ /* 0x000fc800000006ff */
[----:B------:R-:W1:Y:S02]  /*1c90*/  SYNCS.PHASECHK.TRANS64.TRYWAIT P0, [UR57+0x20], R5 ;  /* 0x00002005ff0075a7 */ /* 0x000e640008001139 */
[----:B-1----:R-:W-:Y:S05]  /*1ca0*/  @!P0 BRA `(.L_x_30) ;  /* 0x0000004c00748947 */ /* 0x002fea0003800000 */
.L_x_29:
[----:B------:R2:W-:Y:S01]  /*1cb0*/  @!P5 SYNCS.ARRIVE.TRANS64 RZ, [UR57], R3 ;  /* 0x00000003ffffd9a7 */ /* 0x0005e20008000039 */
[----:B------:R-:W-:Y:S04]  /*1cc0*/  BSSY.RECONVERGENT B0, `(.L_x_31) ;  /* 0x0000003000007945 */ /* 0x000fe80003800200 */
[----:B------:R-:W-:Y:S05]  /*1cd0*/  @P4 BRA `(.L_x_32) ;  /* 0x0000000000044947 */ /* 0x000fea0003800000 */
[----:B------:R-:W-:Y:S05]  /*1ce0*/  BPT.TRAP 0x1 ;  /* 0x000000040000795c */ /* 0x000fea0000300000 */
.L_x_32:
[----:B------:R-:W-:Y:S05]  /*1cf0*/  BSYNC.RECONVERGENT B0 ;  /* 0x0000000000007941 */ /* 0x000fea0003800200 */
.L_x_31:
        /* <DEDUP_REMOVED lines=61> */
.L_x_34:
[----:B-1----:R-:W-:Y:S05]  /*20d0*/  BSYNC.RECONVERGENT B0 ;  /* 0x0000000000007941 */ /* 0x002fea0003800200 */
.L_x_33:
[----:B------:R-:W-:Y:S01]  /*20e0*/  UIADD3 UR21, UPT, UPT, UR21, 0x1, URZ ;  /* 0x0000000115157890 */ /* 0x000fe2000fffe0ff */
[----:B------:R-:W-:-:S03]  /*20f0*/  UMOV UR6, UR23 ;  /* 0x0000001700067c82 */ /* 0x000fc60008000000 */
[----:B------:R-:W-:-:S09]  /*2100*/  UISETP.NE.AND UP0, UPT, UR21, UR22, UPT ;  /* 0x000000161500728c */ /* 0x000fd2000bf05270 */
[----:B------:R-:W-:Y:S05]  /*2110*/  BRA.U UP0, `(.L_x_35) ;  /* 0xfffffff900cc7547 */ /* 0x000fea000b83ffff */
.L_x_28:
[----:B-1----:R-:W-:Y:S01]  /*2120*/  LEA R2, R14, UR13, 0x3 ;  /* 0x0000000d0e027c11 */ /* 0x002fe2000f8e18ff */
[----:B------:R-:W-:Y:S01]  /*2130*/  NOP ;  /* 0x0000000000007918 */ /* 0x000fe20000000000 */
[----:B--2---:R-:W-:Y:S02]  /*2140*/  SHF.L.U32 R3, R12, 0x1f, RZ ;  /* 0x0000001f0c037819 */ /* 0x004fe400000006ff */
[----:B------:R-:W-:Y:S02]  /*2150*/  LEA R4, R14, UR13, 0x4 ;  /* 0x0000000d0e047c11 */ /* 0x000fe4000f8e20ff */
[----:B------:R-:W1:Y:S02]  /*2160*/  SYNCS.PHASECHK.TRANS64.TRYWAIT P0, [R2+URZ+0x70], R3 ;  /* 0x00007003020075a7 */ /* 0x000e6400080011ff */
[----:B-1----:R-:W-:Y:S05]  /*2170*/  @!P0 BRA `(.L_x_36) ;  /* 0x0000004800588947 */ /* 0x002fea0003800000 */
.L_x_109:
[----:B------:R-:W2:Y:S01]  /*2180*/  LDS.128 R4, [R4+0x100] ;  /* 0x0001000004047984 */ /* 0x000ea20000000c00 */
[----:B---3--:R-:W-:Y:S01]  /*2190*/  ISETP.GE.AND P0, PT, R26, 0x1, PT ;  /* 0x000000011a00780c */ /* 0x008fe20003f06270 */
[----:B-1----:R-:W-:Y:S01]  /*21a0*/  VIADD R2, R2, 0x80 ;  /* 0x0000008002027836 */ /* 0x002fe20000000000 */
[----:B------:R-:W-:Y:S01]  /*21b0*/  @!PT LDS RZ, [RZ] ;  /* 0x00000000fffff984 */ /* 0x000fe20000000800 */
[----:B------:R-:W-:Y:S01]  /*21c0*/  @!PT LDS RZ, [RZ] ;  /* 0x00000000fffff984 */ /* 0x000fe20000000800 */
[----:B------:R-:W-:Y:S01]  /*21d0*/  @!PT LDS RZ, [RZ] ;  /* 0x00000000fffff984 */ /* 0x000fe20000000800 */
[----:B------:R-:W-:Y:S01]  /*21e0*/  @!PT LDS RZ, [RZ] ;  /* 0x00000000fffff984 */ /* 0x000fe20000000800 */
[----:B------:R1:W-:Y:S06]  /*21f0*/  MEMBAR.ALL.CTA ;  /* 0x0000000000007992 */ /* 0x0003ec0000008000 */
[----:B-1----:R-:W1:Y:S01]  /*2200*/  FENCE.VIEW.ASYNC.S ;  /* 0x00000000000073c6 */ /* 0x002e620000000000 */
[----:B------:R-:W-:-:S04]  /*2210*/  PRMT R2, RZ, 0x654, R2 ;  /* 0x00000654ff027816 */ /* 0x000fc80000000002 */
[----:B-1----:R1:W-:Y:S01]  /*2220*/  SYNCS.ARRIVE.TRANS64.RED.A1T0 RZ, [R2+URZ], RZ ;  /* 0x000000ff02ff79a7 */ /* 0x0023e200081004ff */
[----:B--2---:R-:W-:-:S13]  /*2230*/  LOP3.LUT P2, RZ, R6, 0x1, RZ, 0xc0, !PT ;  /* 0x0000000106ff7812 */ /* 0x004fda000784c0ff */
[----:B------:R-:W-:Y:S01]  /*2240*/  @P2 SHF.R.U32.HI R3, RZ, 0x10, R5 ;  /* 0x00000010ff032819 */ /* 0x000fe20000011605 */
[----:B------:R-:W-:Y:S01]  /*2250*/  VOTEU.ANY UP0, P2 ;  /* 0x0000000000ff7886 */ /* 0x000fe20001000100 */
[----:B------:R-:W-:Y:S02]  /*2260*/  @P2 MOV R13, R4 ;  /* 0x00000004000d2202 */ /* 0x000fe40000000f00 */
[----:B------:R-:W-:Y:S02]  /*2270*/  @P2 R2UR.BROADCAST UR4, R3 ;  /* 0x00000000030422ca */ /* 0x000fe400008e0000 */
[----:B------:R-:W-:-:S11]  /*2280*/  @P2 LOP3.LUT R11, R5, 0xffff, RZ, 0xc0, !PT ;  /* 0x0000ffff050b2812 */ /* 0x000fd600078ec0ff */
[----:B------:R-:W-:Y:S01]  /*2290*/  @UP0 UMOV UR60, UR4 ;  /* 0x00000004003c0c82 */ /* 0x000fe20008000000 */
[----:B-1----:R-:W-:Y:S05]  /*22a0*/  @!P0 BRA `(.L_x_37) ;  /* 0x0000000000b88947 */ /* 0x002fea0003800000 */
[----:B------:R-:W4:Y:S01]  /*22b0*/  LDC.64 R4, c[0x0][0xb18] ;  /* 0x0002c600ff047b82 */ /* 0x000f220000000a00 */
[----:B------:R-:W-:-:S07]  /*22c0*/  ISETP.NE.AND P3, PT, R26, 0x1, PT ;  /* 0x000000011a00780c */ /* 0x000fce0003f65270 */
[----:B------:R-:W1:Y:S08]  /*22d0*/  LDC.64 R6, c[0x0][0xb10] ;  /* 0x0002c400ff067b82 */ /* 0x000e700000000a00 */
[----:B------:R-:W2:Y:S08]  /*22e0*/  LDC R16, c[0x0][0xb20] ;  /* 0x0002c800ff107b82 */ /* 0x000eb00000000800 */
[----:B------:R-:W3:Y:S01]  /*22f0*/  LDC R18, c[0x0][0xb0c] ;  /* 0x0002c300ff127b82 */ /* 0x000ee20000000800 */
[----:B----4-:R-:W-:Y:S01]  /*2300*/  IMAD.HI.U32 R17, R0, R5, RZ ;  /* 0x0000000500117227 */ /* 0x010fe200078e00ff */
[----:B------:R-:W-:-:S03]  /*2310*/  ISETP.NE.AND P0, PT, R4, 0x1, PT ;  /* 0x000000010400780c */ /* 0x000fc60003f05270 */
[----:B------:R-:W-:-:S03]  /*2320*/  IMAD.HI.U32 R5, R11, R5, RZ ;  /* 0x000000050b057227 */ /* 0x000fc600078e00ff */
[----:B------:R-:W4:Y:S01]  /*2330*/  LDC.64 R2, c[0x0][0xb28] ;  /* 0x0002ca00ff027b82 */ /* 0x000f220000000a00 */
[----:B-1----:R-:W-:-:S04]  /*2340*/  IMAD.HI.U32 R20, R9, R6, RZ ;  /* 0x0000000609147227 */ /* 0x002fc800078e00ff */
[----:B------:R-:W-:Y:S01]  /*2350*/  IMAD.HI.U32 R22, R13, R6, RZ ;  /* 0x000000060d167227 */ /* 0x000fe200078e00ff */
[----:B------:R-:W-:Y:S02]  /*2360*/  SHF.R.U32.HI R20, RZ, R7, R20 ;  /* 0x00000007ff147219 */ /* 0x000fe40000011614 */
[-C--:B--2---:R-:W-:Y:S02]  /*2370*/  SHF.R.U32.HI R17, RZ, R16.reuse, R17 ;  /* 0x00000010ff117219 */ /* 0x084fe40000011611 */
[----:B------:R-:W-:Y:S02]  /*2380*/  SHF.R.U32.HI R16, RZ, R16, R5 ;  /* 0x00000010ff107219 */ /* 0x000fe40000011605 */
[----:B------:R-:W-:Y:S02]  /*2390*/  SEL R17, R0, R17, !P0 ;  /* 0x0000001100117207 */ /* 0x000fe40004000000 */
[----:B------:R-:W-:Y:S02]  /*23a0*/  SHF.R.U32.HI R22, RZ, R7, R22 ;  /* 0x00000007ff167219 */ /* 0x000fe40000011616 */
[----:B---3--:R-:W-:-:S02]  /*23b0*/  ISETP.NE.AND P1, PT, R18, 0x1, PT ;  /* 0x000000011200780c */ /* 0x008fc40003f25270 */
[----:B------:R-:W-:Y:S02]  /*23c0*/  SEL R5, R11, R16, !P0 ;  /* 0x000000100b057207 */ /* 0x000fe40004000000 */
[----:B------:R-:W-:Y:S02]  /*23d0*/  SEL R19, R9, R20, !P1 ;  /* 0x0000001409137207 */ /* 0x000fe40004800000 */
[----:B------:R-:W-:Y:S01]  /*23e0*/  SEL R7, R13, R22, !P1 ;  /* 0x000000160d077207 */ /* 0x000fe20004800000 */
[----:B----4-:R-:W-:-:S04]  /*23f0*/  IMAD.HI.U32 R20, R17, R2, RZ ;  /* 0x0000000211147227 */ /* 0x010fc800078e00ff */
        /* <DEDUP_REMOVED lines=10> */
[----:B------:R-:W-:-:S04]  /*24a0*/  @!P0 IMAD.HI.U32 R16, R7, R2, RZ ;  /* 0x0000000207108227 */ /* 0x000fc800078e00ff */
[----:B------:R-:W-:Y:S01]  /*24b0*/  IMAD.MOV R2, RZ, RZ, -R6 ;  /* 0x000000ffff027224 */ /* 0x000fe200078e0a06 */
[----:B------:R-:W-:-:S03]  /*24c0*/  @!P0 SHF.R.U32.HI R16, RZ, R3, R16 ;  /* 0x00000003ff108219 */ /* 0x000fc60000011610 */
[----:B------:R-:W-:Y:S01]  /*24d0*/  IMAD R2, R26, R2, R5 ;  /* 0x000000021a027224 */ /* 0x000fe200078e0205 */
        /* <DEDUP_REMOVED lines=11> */
.L_x_37:
[----:B------:R-:W1:Y:S02]  /*2590*/  LDCU UR4, c[0x0][0xb30] ;  /* 0x00016600ff0477ac */ /* 0x000e640008000800 */
[----:B-1----:R-:W-:-:S09]  /*25a0*/  UISETP.NE.AND UP0, UPT, UR4, 0x1, UPT ;  /* 0x000000010400788c */ /* 0x002fd2000bf05270 */
[----:B------:R-:W-:Y:S05]  /*25b0*/  BRA.U UP0, `(.L_x_38) ;  /* 0x0000000100407547 */ /* 0x000fea000b800000 */
[----:B------:R-:W1:Y:S08]  /*25c0*/  LDC.64 R4, c[0x0][0xb10] ;  /* 0x0002c400ff047b82 */ /* 0x000e700000000a00 */
[----:B------:R-:W2:Y:S08]  /*25d0*/  LDC.64 R2, c[0x0][0xb18] ;  /* 0x0002c600ff027b82 */ /* 0x000eb00000000a00 */
[----:B------:R-:W3:Y:S08]  /*25e0*/  LDC R6, c[0x0][0xb20] ;  /* 0x0002c800ff067b82 */ /* 0x000ef00000000800 */
[----:B------:R-:W4:Y:S01]  /*25f0*/  LDC R16, c[0x0][0xb0c] ;  /* 0x0002c300ff107b82 */ /* 0x000f220000000800 */
[----:B-1----:R-:W-:-:S05]  /*2600*/  IMAD.HI.U32 R4, R13, R4, RZ ;  /* 0x000000040d047227 */ /* 0x002fca00078e00ff */
[----:B------:R-:W-:Y:S01]  /*2610*/  SHF.R.U32.HI R4, RZ, R5, R4 ;  /* 0x00000005ff047219 */ /* 0x000fe20000011604 */
[----:B--2---:R-:W-:Y:S01]  /*2620*/  IMAD.HI.U32 R3, R11, R3, RZ ;  /* 0x000000030b037227 */ /* 0x004fe200078e00ff */
[----:B------:R-:W-:-:S04]  /*2630*/  ISETP.NE.AND P0, PT, R2, 0x1, PT ;  /* 0x000000010200780c */ /* 0x000fc80003f05270 */
[----:B---3--:R-:W-:-:S04]  /*2640*/  SHF.R.U32.HI R6, RZ, R6, R3 ;  /* 0x00000006ff067219 */ /* 0x008fc80000011603 */
[----:B------:R-:W-:Y:S02]  /*2650*/  SEL R3, R11, R6, !P0 ;  /* 0x000000060b037207 */ /* 0x000fe40004000000 */
[----:B----4-:R-:W-:-:S04]  /*2660*/  ISETP.NE.AND P1, PT, R16, 0x1, PT ;  /* 0x000000011000780c */ /* 0x010fc80003f25270 */
[----:B------:R-:W-:-:S05]  /*2670*/  SEL R4, R13, R4, !P1 ;  /* 0x000000040d047207 */ /* 0x000fca0004800000 */
[----:B------:R-:W-:Y:S02]  /*2680*/  IMAD.IADD R5, R3, 0x1, -R4 ;  /* 0x0000000103057824 */ /* 0x000fe400078e0a04 */
[----:B------:R-:W-:Y:S02]  /*2690*/  IMAD.IADD R3, R4, 0x1, -R3 ;  /* 0x0000000104037824 */ /* 0x000fe400078e0a03 */
[----:B------:R-:W-:Y:S02]  /*26a0*/  IMAD R13, R5, R16, R13 ;  /* 0x00000010050d7224 */ /* 0x000fe400078e020d */
[----:B------:R-:W-:-:S07]  /*26b0*/  IMAD R11, R3, R2, R11 ;  /* 0x00000002030b7224 */ /* 0x000fce00078e020b */
.L_x_38:
[----:B------:R-:W-:Y:S01]  /*26c0*/  VIADD R14, R14, 0x1 ;  /* 0x000000010e0e7836 */ /* 0x000fe20000000000 */
[----:B------:R-:W-:Y:S01]  /*26d0*/  PLOP3.LUT P1, PT, PT, PT, PT, 0x80, 0x8 ;  /* 0x000000000008781c */ /* 0x000fe20003f2f070 */
[----:B------:R-:W-:Y:S02]  /*26e0*/  IMAD.IADD R69, R13, 0x1, R68 ;  /* 0x000000010d457824 */ /* 0x000fe400078e0244 */
[----:B------:R-:W-:Y:S01]  /*26f0*/  IMAD.IADD R63, R11, 0x1, R62 ;  /* 0x000000010b3f7824 */ /* 0x000fe200078e023e */
[----:B------:R-:W-:-:S04]  /*2700*/  ISETP.NE.AND P0, PT, R14, 0x2, PT ;  /* 0x000000020e00780c */ /* 0x000fc80003f05270 */
[----:B------:R-:W-:Y:S02]  /*2710*/  SEL R3, RZ, 0x1, P0 ;  /* 0x00000001ff037807 */ /* 0x000fe40000000000 */
[----:B------:R-:W-:Y:S02]  /*2720*/  SEL R14, R14, RZ, P0 ;  /* 0x000000ff0e0e7207 */ /* 0x000fe40000000000 */
[----:B------:R-:W-:Y:S01]  /*2730*/  LOP3.LUT R12, R12, R3, RZ, 0x3c, !PT ;  /* 0x000000030c0c7212 */ /* 0x000fe200078e3cff */
[----:B------:R-:W-:Y:S06]  /*2740*/  @P2 BRA `(.L_x_39) ;  /* 0xffffffec00702947 */ /* 0x000fec000383ffff */
[----:B------:R-:W-:Y:S01]  /*2750*/  UIADD3 UR13, UPT, UPT, UR13, 0x20, URZ ;  /* 0x000000200d0d7890 */ /* 0x000fe2000fffe0ff */
[----:B------:R-:W-:-:S03]  /*2760*/  SHF.L.U32 R3, R15, 0x1f, RZ ;  /* 0x0000001f0f037819 */ /* 0x000fc600000006ff */
[----:B------:R-:W-:-:S09]  /*2770*/  ULEA UR4, UR23, UR13, 0x3 ;  /* 0x0000000d17047291 */ /* 0x000fd2000f8e18ff */
[----:B------:R-:W1:Y:S02]  /*2780*/  SYNCS.PHASECHK.TRANS64.TRYWAIT P0, [UR4], R3 ;  /* 0x00000003ff0075a7 */ /* 0x000e640008001104 */
[----:B-1----:R-:W-:Y:S05]  /*2790*/  @!P0 BRA `(.L_x_40) ;  /* 0x0000004000e48947 */ /* 0x002fea0003800000 */
.L_x_111:
[----:B------:R-:W-:-:S04]  /*27a0*/  UIADD3 UR4, UPT, UPT, UR23, 0x1, URZ ;  /* 0x0000000117047890 */ /* 0x000fc8000fffe0ff */
[----:B------:R-:W-:-:S04]  /*27b0*/  UISETP.NE.AND UP0, UPT, UR4, 0x4, UPT ;  /* 0x000000040400788c */ /* 0x000fc8000bf05270 */
[----:B------:R-:W-:Y:S02]  /*27c0*/  USEL UR6, URZ, 0x1, UP0 ;  /* 0x00000001ff067887 */ /* 0x000fe40008000000 */
[----:B------:R-:W-:-:S04]  /*27d0*/  USEL UR4, UR4, URZ, UP0 ;  /* 0x000000ff04047287 */ /* 0x000fc80008000000 */
[----:B------:R-:W-:Y:S01]  /*27e0*/  ULEA UR5, UR4, UR13, 0x3 ;  /* 0x0000000d04057291 */ /* 0x000fe2000f8e18ff */
[----:B------:R-:W-:-:S04]  /*27f0*/  LOP3.LUT R2, R15, UR6, RZ, 0x3c, !PT ;  /* 0x000000060f027c12 */ /* 0x000fc8000f8e3cff */
[----:B-1----:R-:W-:-:S04]  /*2800*/  SHF.L.U32 R3, R2, 0x1f, RZ ;  /* 0x0000001f02037819 */ /* 0x002fc800000006ff */
[----:B------:R-:W1:Y:S02]  /*2810*/  SYNCS.PHASECHK.TRANS64.TRYWAIT P0, [UR5], R3 ;  /* 0x00000003ff0075a7 */ /* 0x000e640008001105 */
[----:B-1----:R-:W-:Y:S05]  /*2820*/  @!P0 BRA `(.L_x_41) ;  /* 0x0000004000d88947 */ /* 0x002fea0003800000 */
.L_x_113:
        /* <DEDUP_REMOVED lines=9> */
.L_x_115:
[----:B------:R-:W-:-:S04]  /*28c0*/  UIADD3 UR4, UPT, UPT, UR4, 0x1, URZ ;  /* 0x0000000104047890 */ /* 0x000fc8000fffe0ff */
[----:B------:R-:W-:-:S04]  /*28d0*/  UISETP.NE.AND UP0, UPT, UR4, 0x4, UPT ;  /* 0x000000040400788c */ /* 0x000fc8000bf05270 */
[----:B------:R-:W-:Y:S02]  /*28e0*/  USEL UR5, URZ, 0x1, UP0 ;  /* 0x00000001ff057887 */ /* 0x000fe40008000000 */
[----:B------:R-:W-:-:S04]  /*28f0*/  USEL UR4, UR4, URZ, UP0 ;  /* 0x000000ff04047287 */ /* 0x000fc80008000000 */
[----:B------:R-:W-:Y:S01]  /*2900*/  ULEA UR4, UR4, UR13, 0x3 ;  /* 0x0000000d04047291 */ /* 0x000fe2000f8e18ff */
[----:B-1----:R-:W-:-:S04]  /*2910*/  LOP3.LUT R3, R2, UR5, RZ, 0x3c, !PT ;  /* 0x0000000502037c12 */ /* 0x002fc8000f8e3cff */
[----:B------:R-:W-:Y:S01]  /*2920*/  SHF.L.U32 R3, R3, 0x1f, RZ ;  /* 0x0000001f03037819 */ /* 0x000fe200000006ff */
[----:B----4-:R-:W-:-:S07]  /*2930*/  IMAD.U32 R0, RZ, RZ, UR4 ;  /* 0x00000004ff007e24 */ /* 0x010fce000f8e00ff */
.L_x_43:
[----:B-1----:R1:W2:Y:S02]  /*2940*/  SYNCS.PHASECHK.TRANS64.TRYWAIT P0, [R0+URZ], R3 ;  /* 0x00000003000075a7 */ /* 0x0022a400080011ff */
[----:B--2---:R-:W-:Y:S05]  /*2950*/  @!P0 NANOSLEEP.SYNCS 0x989680 ;  /* 0x009896800000895d */ /* 0x004fea0003900000 */
[----:B------:R-:W2:Y:S02]  /*2960*/  @!P0 SYNCS.PHASECHK.TRANS64 P0, [R0+URZ], R3 ;  /* 0x00000003000085a7 */ /* 0x000ea400080010ff */
[----:B--2---:R-:W-:Y:S05]  /*2970*/  @P0 EXIT ;  /* 0x000000000000094d */ /* 0x004fea0003800000 */
[----:B------:R-:W-:Y:S05]  /*2980*/  BRA `(.L_x_43) ;  /* 0xfffffffc00ec7947 */ /* 0x000fea000383ffff */
.L_x_17:
[----:B------:R-:W-:-:S04]  /*2990*/  UISETP.NE.AND UP1, UPT, UR45, URZ, UPT ;  /* 0x000000ff2d00728c */ /* 0x000fc8000bf25270 */
[----:B------:R-:W-:-:S09]  /*29a0*/  UISETP.NE.OR UP1, UPT, UR10, 0x1, UP1 ;  /* 0x000000010a00788c */ /* 0x000fd20008f25670 */
[----:B------:R-:W-:Y:S05]  /*29b0*/  BRA.U UP1, `(.L_x_44) ;  /* 0x0000000501487547 */ /* 0x000fea000b800000 */
[----:B------:R-:W-:Y:S01]  /*29c0*/  ISETP.NE.AND P2, PT, R2, RZ, PT ;  /* 0x000000ff0200720c */ /* 0x000fe20003f45270 */
[----:B------:R-:W-:Y:S01]  /*29d0*/  IMAD.MOV.U32 R12, RZ, RZ, 0x1 ;  /* 0x00000001ff0c7424 */ /* 0x000fe200078e00ff */
[----:B------:R-:W-:Y:S02]  /*29e0*/  CS2R R10, SRZ ;  /* 0x00000000000a7805 */ /* 0x000fe4000001ff00 */
[----:B------:R-:W-:Y:S01]  /*29f0*/  CS2R R8, SRZ ;  /* 0x0000000000087805 */ /* 0x000fe2000001ff00 */
[----:B------:R-:W-:Y:S01]  /*2a00*/  UMOV UR6, 0x400 ;  /* 0x0000040000067882 */ /* 0x000fe20000000000 */
[----:B------:R-:W-:Y:S01]  /*2a10*/  UMOV UR5, URZ ;  /* 0x000000ff00057c82 */ /* 0x000fe20008000000 */
[----:B------:R-:W-:-:S12]  /*2a20*/  ULEA UR6, UR45, UR6, 0x18 ;  /* 0x000000062d067291 */ /* 0x000fd8000f8ec0ff */
.L_x_48:
[----:B------:R-:W-:Y:S02]  /*2a30*/  LEA R0, R8, UR6, 0x3 ;  /* 0x0000000608007c11 */ /* 0x000fe4000f8e18ff */
[----:B------:R-:W-:-:S03]  /*2a40*/  SHF.L.U32 R5, R9, 0x1f, RZ ;  /* 0x0000001f09057819 */ /* 0x000fc600000006ff */
[----:B------:R-:W-:Y:S01]  /*2a50*/  VIADD R4, R0, 0xe0 ;  /* 0x000000e000047836 */ /* 0x000fe20000000000 */
[----:B------:R-:W1:Y:S02]  /*2a60*/  SYNCS.PHASECHK.TRANS64.TRYWAIT P0, [R0+URZ+0xd0], R5 ;  /* 0x0000d005000075a7 */ /* 0x000e6400080011ff */
[----:B-1----:R-:W-:Y:S05]  /*2a70*/  @!P0 BRA `(.L_x_45) ;  /* 0x0000004000748947 */ /* 0x002fea0003800000 */
.L_x_116:
[----:B------:R-:W-:Y:S01]  /*2a80*/  ULEA UR4, UR5, UR6, 0x3 ;  /* 0x0000000605047291 */ /* 0x000fe2000f8e18ff */
[----:B------:R-:W-:Y:S02]  /*2a90*/  PRMT R4, RZ, 0x654, R4 ;  /* 0x00000654ff047816 */ /* 0x000fe40000000004 */
[----:B-1----:R-:W-:Y:S01]  /*2aa0*/  SHF.L.U32 R5, R12, 0x1f, RZ ;  /* 0x0000001f0c057819 */ /* 0x002fe200000006ff */
[----:B------:R-:W-:Y:S01]  /*2ab0*/  UIADD3 UR7, UPT, UPT, UR4, 0x70, URZ ;  /* 0x0000007004077890 */ /* 0x000fe2000fffe0ff */
[----:B------:R1:W-:Y:S05]  /*2ac0*/  SYNCS.ARRIVE.TRANS64.RED.A1T0 RZ, [R4+URZ], RZ ;  /* 0x000000ff04ff79a7 */ /* 0x0003ea00081004ff */
[----:B------:R-:W-:Y:S01]  /*2ad0*/  IMAD.U32 R7, RZ, RZ, UR7 ;  /* 0x00000007ff077e24 */ /* 0x000fe2000f8e00ff */
[----:B------:R-:W2:Y:S04]  /*2ae0*/  SYNCS.PHASECHK.TRANS64.TRYWAIT P0, [UR4+0x80], R5 ;  /* 0x00008005ff0075a7 */ /* 0x000ea80008001104 */
[----:B------:R-:W-:Y:S01]  /*2af0*/  PRMT R6, R2, 0x654, R7 ;  /* 0x0000065402067816 */ /* 0x000fe20000000007 */
[----:B-1----:R-:W-:Y:S01]  /*2b00*/  @!P2 IMAD.MOV.U32 R4, RZ, RZ, 0x10 ;  /* 0x00000010ff04a424 */ /* 0x002fe200078e00ff */
[----:B--2---:R-:W-:Y:S06]  /*2b10*/  @!P0 BRA `(.L_x_46) ;  /* 0x0000004000608947 */ /* 0x004fec0003800000 */
.L_x_118:
[----:B------:R-:W-:Y:S01]  /*2b20*/  ULEA UR8, UR5, UR6, 0x4 ;  /* 0x0000000605087291 */ /* 0x000fe2000f8e20ff */
[----:B------:R-:W-:Y:S01]  /*2b30*/  SEL R3, R6, R3, !P2 ;  /* 0x0000000306037207 */ /* 0x000fe20005000000 */
[----:B------:R-:W-:Y:S01]  /*2b40*/  UIADD3 UR9, UPT, UPT, UR4, 0x70, URZ ;  /* 0x0000007004097890 */ /* 0x000fe2000fffe0ff */
[----:B-1----:R-:W-:Y:S01]  /*2b50*/  LEA R0, R11, UR6, 0x3 ;  /* 0x000000060b007c11 */ /* 0x002fe2000f8e18ff */
[----:B------:R-:W-:Y:S01]  /*2b60*/  UIADD3 UR8, UPT, UPT, UR8, 0x100, URZ ;  /* 0x0000010008087890 */ /* 0x000fe2000fffe0ff */
[----:B------:R-:W-:Y:S01]  /*2b70*/  SHF.L.U32 R5, R10, 0x1f, RZ ;  /* 0x0000001f0a057819 */ /* 0x000fe200000006ff */
[----:B------:R1:W-:Y:S01]  /*2b80*/  @!P2 SYNCS.ARRIVE.TRANS64.RED RZ, [R3+URZ], R4 ;  /* 0x0000000403ffa9a7 */ /* 0x0003e200080004ff */
[----:B------:R-:W-:Y:S01]  /*2b90*/  UIADD3 UR4, UPT, UPT, UR5, 0x1, URZ ;  /* 0x0000000105047890 */ /* 0x000fe2000fffe0ff */
[----:B------:R-:W-:-:S03]  /*2ba0*/  VIADD R8, R8, 0x1 ;  /* 0x0000000108087836 */ /* 0x000fc60000000000 */
[----:B------:R-:W-:Y:S02]  /*2bb0*/  UISETP.NE.AND UP0, UPT, UR4, 0x2, UPT ;  /* 0x000000020400788c */ /* 0x000fe4000bf05270 */
[----:B------:R-:W-:Y:S06]  /*2bc0*/  UGETNEXTWORKID.BROADCAST [UR8], [UR9] ;  /* 0x00000000080073ca */ /* 0x000fec0008000100 */
[----:B------:R-:W-:Y:S01]  /*2bd0*/  USEL UR7, URZ, 0x1, UP0 ;  /* 0x00000001ff077887 */ /* 0x000fe20008000000 */
[----:B------:R-:W-:Y:S01]  /*2be0*/  ISETP.NE.AND P0, PT, R8, 0x2, PT ;  /* 0x000000020800780c */ /* 0x000fe20003f05270 */
[----:B------:R-:W-:Y:S01]  /*2bf0*/  USEL UR5, UR4, URZ, UP0 ;  /* 0x000000ff04057287 */ /* 0x000fe20008000000 */
[----:B------:R-:W2:Y:S03]  /*2c00*/  SYNCS.PHASECHK.TRANS64.TRYWAIT P1, [R0+URZ+0x70], R5 ;  /* 0x00007005000075a7 */ /* 0x000ea600080211ff */
[----:B------:R-:W-:Y:S01]  /*2c10*/  LOP3.LUT R12, R12, UR7, RZ, 0x3c, !PT ;  /* 0x000000070c0c7c12 */ /* 0x000fe2000f8e3cff */
[----:B-12---:R-:W-:Y:S07]  /*2c20*/  @!P1 BRA `(.L_x_47) ;  /* 0x0000004000349947 */ /* 0x006fee0003800000 */
.L_x_119:
[C---:B------:R-:W-:Y:S01]  /*2c30*/  LEA R4, R11.reuse, UR6, 0x4 ;  /* 0x000000060b047c11 */ /* 0x040fe2000f8e20ff */
[----:B-1----:R-:W-:Y:S01]  /*2c40*/  VIADD R0, R0, 0x80 ;  /* 0x0000008000007836 */ /* 0x002fe20000000000 */
[----:B------:R-:W-:Y:S01]  /*2c50*/  SEL R8, R8, RZ, P0 ;  /* 0x000000ff08087207 */ /* 0x000fe20000000000 */
[----:B------:R-:W-:-:S03]  /*2c60*/  VIADD R11, R11, 0x1 ;  /* 0x000000010b0b7836 */ /* 0x000fc60000000000 */
[----:B------:R-:W1:Y:S01]  /*2c70*/  LDS.128 R4, [R4+0x100] ;  /* 0x0001000004047984 */ /* 0x000e620000000c00 */
[----:B------:R-:W-:Y:S02]  /*2c80*/  PRMT R0, RZ, 0x654, R0 ;  /* 0x00000654ff007816 */ /* 0x000fe40000000000 */
[C---:B------:R-:W-:Y:S01]  /*2c90*/  ISETP.NE.AND P1, PT, R11.reuse, 0x2, PT ;  /* 0x000000020b00780c */ /* 0x040fe20003f25270 */
[----:B------:R-:W-:Y:S01]  /*2ca0*/  @!PT LDS RZ, [RZ] ;  /* 0x00000000fffff984 */ /* 0x000fe20000000800 */
[----:B------:R-:W-:Y:S01]  /*2cb0*/  @!PT LDS RZ, [RZ] ;  /* 0x00000000fffff984 */ /* 0x000fe20000000800 */
[----:B------:R-:W-:Y:S01]  /*2cc0*/  @!PT LDS RZ, [RZ] ;  /* 0x00000000fffff984 */ /* 0x000fe20000000800 */
[----:B------:R-:W-:Y:S01]  /*2cd0*/  @!PT LDS RZ, [RZ] ;  /* 0x00000000fffff984 */ /* 0x000fe20000000800 */
[----:B------:R2:W-:Y:S06]  /*2ce0*/  MEMBAR.ALL.CTA ;  /* 0x0000000000007992 */ /* 0x0005ec0000008000 */
[----:B--2---:R-:W2:Y:S01]  /*2cf0*/  FENCE.VIEW.ASYNC.S ;  /* 0x00000000000073c6 */ /* 0x004ea20000000000 */
[----:B------:R-:W-:Y:S01]  /*2d00*/  SEL R11, R11, RZ, P1 ;  /* 0x000000ff0b0b7207 */ /* 0x000fe20000800000 */
[----:B--2---:R2:W-:Y:S01]  /*2d10*/  SYNCS.ARRIVE.TRANS64.RED.A1T0 RZ, [R0+URZ], RZ ;  /* 0x000000ff00ff79a7 */ /* 0x0045e200081004ff */
[----:B-1----:R-:W-:-:S02]  /*2d20*/  LOP3.LUT P3, RZ, R6, 0x1, RZ, 0xc0, !PT ;  /* 0x0000000106ff7812 */ /* 0x002fc4000786c0ff */
[----:B------:R-:W-:-:S04]  /*2d30*/  SEL R5, RZ, 0x1, P1 ;  /* 0x00000001ff057807 */ /* 0x000fc80000800000 */
[----:B------:R-:W-:Y:S02]  /*2d40*/  LOP3.LUT R10, R10, R5, RZ, 0x3c, !PT ;  /* 0x000000050a0a7212 */ /* 0x000fe400078e3cff */
[----:B--2---:R-:W-:-:S04]  /*2d50*/  SEL R0, RZ, 0x1, P0 ;  /* 0x00000001ff007807 */ /* 0x004fc80000000000 */
[----:B------:R-:W-:Y:S01]  /*2d60*/  LOP3.LUT R9, R9, R0, RZ, 0x3c, !PT ;  /* 0x0000000009097212 */ /* 0x000fe200078e3cff */
[----:B------:R-:W-:Y:S06]  /*2d70*/  @P3 BRA `(.L_x_48) ;  /* 0xfffffffc002c3947 */ /* 0x000fec000383ffff */
[----:B------:R-:W-:Y:S01]  /*2d80*/  ULEA UR4, UR5, UR6, 0x3 ;  /* 0x0000000605047291 */ /* 0x000fe2000f8e18ff */
[----:B------:R-:W-:-:S08]  /*2d90*/  SHF.L.U32 R3, R12, 0x1f, RZ ;  /* 0x0000001f0c037819 */ /* 0x000fd000000006ff */
[----:B------:R-:W1:Y:S02]  /*2da0*/  SYNCS.PHASECHK.TRANS64 P0, [UR4+0x80], R3 ;  /* 0x00008003ff0075a7 */ /* 0x000e640008001004 */
[----:B-1----:R-:W-:Y:S05]  /*2db0*/  @P0 BRA `(.L_x_49) ;  /* 0x0000000000080947 */ /* 0x002fea0003800000 */
[----:B------:R-:W1:Y:S02]  /*2dc0*/  SYNCS.PHASECHK.TRANS64.TRYWAIT P0, [UR4+0x80], R3 ;  /* 0x00008003ff0075a7 */ /* 0x000e640008001104 */
[----:B-1----:R-:W-:Y:S05]  /*2dd0*/  @!P0 BRA `(.L_x_50) ;  /* 0x0000003c00dc8947 */ /* 0x002fea0003800000 */
.L_x_49:
[----:B------:R-:W-:-:S04]  /*2de0*/  UIADD3 UR7, UPT, UPT, UR5, 0x1, URZ ;  /* 0x0000000105077890 */ /* 0x000fc8000fffe0ff */
[----:B------:R-:W-:-:S04]  /*2df0*/  UISETP.NE.AND UP0, UPT, UR7, 0x2, UPT ;  /* 0x000000020700788c */ /* 0x000fc8000bf05270 */
[----:B------:R-:W-:Y:S02]  /*2e00*/  USEL UR8, URZ, 0x1, UP0 ;  /* 0x00000001ff087887 */ /* 0x000fe40008000000 */
[----:B------:R-:W-:-:S04]  /*2e10*/  USEL UR7, UR7, URZ, UP0 ;  /* 0x000000ff07077287 */ /* 0x000fc80008000000 */
[----:B------:R-:W-:Y:S01]  /*2e20*/  ULEA UR7, UR7, UR6, 0x3 ;  /* 0x0000000607077291 */ /* 0x000fe2000f8e18ff */
[----:B-1----:R-:W-:-:S04]  /*2e30*/  LOP3.LUT R3, R12, UR8, RZ, 0x3c, !PT ;  /* 0x000000080c037c12 */ /* 0x002fc8000f8e3cff */
[----:B------:R-:W-:-:S04]  /*2e40*/  SHF.L.U32 R0, R3, 0x1f, RZ ;  /* 0x0000001f03007819 */ /* 0x000fc800000006ff */
[----:B------:R-:W1:Y:S02]  /*2e50*/  SYNCS.PHASECHK.TRANS64 P0, [UR7+0x80], R0 ;  /* 0x00008000ff0075a7 */ /* 0x000e640008001007 */
[----:B-1----:R-:W-:Y:S05]  /*2e60*/  @P0 EXIT ;  /* 0x000000000000094d */ /* 0x002fea0003800000 */
[----:B------:R-:W-:Y:S02]  /*2e70*/  SHF.L.U32 R3, R3, 0x1f, RZ ;  /* 0x0000001f03037819 */ /* 0x000fe400000006ff */
[----:B------:R-:W-:-:S07]  /*2e80*/  MOV R0, UR7 ;  /* 0x0000000700007c02 */ /* 0x000fce0008000f00 */
.L_x_51:
[----:B-1----:R1:W2:Y:S02]  /*2e90*/  SYNCS.PHASECHK.TRANS64.TRYWAIT P0, [R0+URZ+0x80], R3 ;  /* 0x00008003000075a7 */ /* 0x0022a400080011ff */
[----:B--2---:R-:W-:Y:S05]  /*2ea0*/  @!P0 NANOSLEEP.SYNCS 0x989680 ;  /* 0x009896800000895d */ /* 0x004fea0003900000 */
[----:B------:R-:W2:Y:S02]  /*2eb0*/  @!P0 SYNCS.PHASECHK.TRANS64 P0, [R0+URZ+0x80], R3 ;  /* 0x00008003000085a7 */ /* 0x000ea400080010ff */
[----:B--2---:R-:W-:Y:S05]  /*2ec0*/  @P0 EXIT ;  /* 0x000000000000094d */ /* 0x004fea0003800000 */
[----:B------:R-:W-:Y:S05]  /*2ed0*/  BRA `(.L_x_51) ;  /* 0xfffffffc00ec7947 */ /* 0x000fea000383ffff */
.L_x_44:
[----:B------:R-:W-:-:S09]  /*2ee0*/  UISETP.NE.AND UP1, UPT, UR10, URZ, UPT ;  /* 0x000000ff0a00728c */ /* 0x000fd2000bf25270 */
[----:B------:R-:W-:Y:S05]  /*2ef0*/  BRA.U UP1, `(.L_x_52) ;  /* 0x0000001101f47547 */ /* 0x000fea000b800000 */
[----:B------:R-:W-:Y:S01]  /*2f00*/  UMOV UR4, 0x40 ;  /* 0x0000004000047882 */ /* 0x000fe20000000000 */
[----:B------:R-:W-:Y:S01]  /*2f10*/  NOP ;  /* 0x0000000000007918 */ /* 0x000fe20000000000 */
[----:B------:R-:W-:Y:S01]  /*2f20*/  ULEA UR5, UR45, UR4, 0x18 ;  /* 0x000000042d057291 */ /* 0x000fe2000f8ec0ff */
[----:B------:R-:W-:Y:S02]  /*2f30*/  UMOV UR6, 0x400 ;  /* 0x0000040000067882 */ /* 0x000fe40000000000 */
[----:B------:R-:W-:-:S06]  /*2f40*/  ULEA UR6, UR45, UR6, 0x18 ;  /* 0x000000062d067291 */ /* 0x000fcc000f8ec0ff */
[----:B------:R-:W1:Y:S02]  /*2f50*/  LDS.U8 R0, [UR5+0x1c] ;  /* 0x00001c05ff007984 */ /* 0x000e640008000000 */
[----:B-1----:R-:W-:-:S13]  /*2f60*/  ISETP.NE.AND P0, PT, R0, RZ, PT ;  /* 0x000000ff0000720c */ /* 0x002fda0003f05270 */
[----:B------:R-:W-:Y:S05]  /*2f70*/  @P0 BRA `(.L_x_53) ;  /* 0x0000000000580947 */ /* 0x000fea0003800000 */
[----:B------:R-:W-:-:S13]  /*2f80*/  ELECT P0, URZ, PT ;  /* 0x0000000000ff782f */ /* 0x000fda0003800000 */
[----:B------:R-:W-:Y:S05]  /*2f90*/  @!P0 BRA `(.L_x_54) ;  /* 0x0000000000608947 */ /* 0x000fea0003800000 */
[----:B------:R-:W-:Y:S01]  /*2fa0*/  UMOV UR4, 0x10 ;  /* 0x0000001000047882 */ /* 0x000fe20000000000 */
[----:B------:R-:W-:Y:S01]  /*2fb0*/  HFMA2 R0, -RZ, RZ, 0, 5.9604644775390625e-08 ;  /* 0x00000001ff007431 */ /* 0x000fe200000001ff */
[----:B------:R-:W-:-:S03]  /*2fc0*/  MOV R2, 0xffff ;  /* 0x0000ffff00027802 */ /* 0x000fc60000000f00 */
[----:B------:R-:W-:Y:S04]  /*2fd0*/  DEPBAR.LE SB1, 0x36 ;  /* 0x00009d800000791a */ /* 0x000fe80000000000 */
[----:B------:R-:W1:Y:S02]  /*2fe0*/  UTCATOMSWS.FIND_AND_SET.ALIGN UP0, UR4, UR4 ;  /* 0x00000004000475e3 */ /* 0x000e640008000800 */
[----:B-1----:R-:W-:Y:S01]  /*2ff0*/  MOV R3, UR4 ;  /* 0x0000000400037c02 */ /* 0x002fe20008000f00 */
[----:B------:R-:W-:Y:S06]  /*3000*/  BRA.U UP0, `(.L_x_55) ;  /* 0x0000000100187547 */ /* 0x000fec000b800000 */
.L_x_56:
[----:B------:R-:W-:Y:S05]  /*3010*/  NANOSLEEP 0x64 ;  /* 0x000000640000795d */ /* 0x000fea0003800000 */
[----:B------:R-:W-:-:S05]  /*3020*/  UMOV UR4, 0x10 ;  /* 0x0000001000047882 */ /* 0x000fca0000000000 */
[----:B------:R-:W-:Y:S04]  /*3030*/  DEPBAR.LE SB1, 0x36 ;  /* 0x00009d800000791a */ /* 0x000fe80000000000 */
[----:B------:R-:W1:Y:S02]  /*3040*/  UTCATOMSWS.FIND_AND_SET.ALIGN UP0, UR4, UR4 ;  /* 0x00000004000475e3 */ /* 0x000e640008000800 */
[----:B-1----:R-:W-:Y:S01]  /*3050*/  MOV R3, UR4 ;  /* 0x0000000400037c02 */ /* 0x002fe20008000f00 */
[----:B------:R-:W-:Y:S05]  /*3060*/  BRA.U !UP0, `(.L_x_56) ;  /* 0xfffffffd08e87547 */ /* 0x000fea000b83ffff */
.L_x_55:
[-C--:B------:R-:W-:Y:S02]  /*3070*/  SHF.L.U32 R2, R2, R3.reuse, RZ ;  /* 0x0000000302027219 */ /* 0x080fe400000006ff */
[----:B------:R-:W-:Y:S01]  /*3080*/  SHF.L.U32 R0, R0, R3, RZ ;  /* 0x0000000300007219 */ /* 0x000fe200000006ff */
[----:B------:R-:W-:Y:S02]  /*3090*/  IMAD.SHL.U32 R3, R3, 0x20, RZ ;  /* 0x0000002003037824 */ /* 0x000fe400078e00ff */
[----:B------:R1:W-:Y:S04]  /*30a0*/  ATOMS.OR RZ, [UR5+0x14], R2 ;  /* 0x00001402ffff798c */ /* 0x0003e8000b000005 */
[----:B------:R1:W-:Y:S04]  /*30b0*/  ATOMS.OR RZ, [UR5+0x18], R0 ;  /* 0x00001800ffff798c */ /* 0x0003e8000b000005 */
[----:B------:R1:W-:Y:S01]  /*30c0*/  STS [UR6+0x120], R3 ;  /* 0x00012003ff007988 */ /* 0x0003e20008000806 */
[----:B------:R-:W-:Y:S05]  /*30d0*/  BRA `(.L_x_54) ;  /* 0x0000000000107947 */ /* 0x000fea0003800000 */
.L_x_53:
[----:B------:R-:W-:Y:S02]  /*30e0*/  MOV R0, 0xffffffff ;  /* 0xffffffff00007802 */ /* 0x000fe40000000f00 */
[----:B------:R-:W-:-:S03]  /*30f0*/  MOV R2, 0x3120 ;  /* 0x0000312000027802 */ /* 0x000fc60000000f00 */
[----:B------:R1:W-:Y:S04]  /*3100*/  STS [UR6+0x120], R0 ;  /* 0x00012000ff007988 */ /* 0x0003e80008000806 */
[----:B-1-3-5:R-:W-:Y:S05]  /*3110*/  CALL.REL.NOINC `($__internal_1_$__cuda_sm10x_tcgen05_guardrail_trap_phase_invalid_during_alloc) ;  /* 0x00000040006c7944 */ /* 0x02afea0003c00000 */
.L_x_54:
[----:B------:R-:W-:Y:S05]  /*3120*/  WARPSYNC.ALL ;  /* 0x0000000000007948 */ /* 0x000fea0003800000 */
[----:B------:R-:W2:Y:S01]  /*3130*/  S2UR UR4, SR_CgaCtaId ;  /* 0x00000000000479c3 */ /* 0x000ea20000008800 */
[----:B------:R-:W-:Y:S01]  /*3140*/  UMOV UR71, 0x400 ;  /* 0x0000040000477882 */ /* 0x000fe20000000000 */
[----:B------:R-:W-:-:S06]  /*3150*/  NOP ;  /* 0x0000000000007918 */ /* 0x000fcc0000000000 */
[----:B------:R-:W-:Y:S06]  /*3160*/  BAR.ARV 0x6, 0xa0 ;  /* 0x0182800000007b1d */ /* 0x000fec0000002000 */
[----:B------:R-:W4:Y:S01]  /*3170*/  LDCU UR5, c[0x0][0x38c] ;  /* 0x00007180ff0577ac */ /* 0x000f220008000800 */
[----:B------:R-:W-:Y:S01]  /*3180*/  IMAD.MOV.U32 R11, RZ, RZ, 0x1 ;  /* 0x00000001ff0b7424 */ /* 0x000fe200078e00ff */
[----:B------:R-:W-:Y:S01]  /*3190*/  CS2R R8, SRZ ;  /* 0x0000000000087805 */ /* 0x000fe2000001ff00 */
[----:B------:R-:W-:Y:S01]  /*31a0*/  IMAD.MOV.U32 R10, RZ, RZ, RZ ;  /* 0x000000ffff0a7224 */ /* 0x000fe200078e00ff */
[----:B------:R-:W3:Y:S01]  /*31b0*/  LDCU UR7, c[0x0][0x38c] ;  /* 0x00007180ff0777ac */ /* 0x000ee20008000800 */
[----:B------:R-:W-:Y:S01]  /*31c0*/  UMOV UR74, URZ ;  /* 0x000000ff004a7c82 */ /* 0x000fe20008000000 */
[----:B------:R-:W-:Y:S01]  /*31d0*/  UMOV UR9, URZ ;  /* 0x000000ff00097c82 */ /* 0x000fe20008000000 */
[----:B--2---:R-:W-:Y:S01]  /*31e0*/  ULEA UR71, UR4, UR71, 0x18 ;  /* 0x0000004704477291 */ /* 0x004fe2000f8ec0ff */
[----:B------:R-:W-:Y:S01]  /*31f0*/  UMOV UR76, 0x0 ;  /* 0x00000000004c7882 */ /* 0x000fe20000000000 */
[----:B------:R-:W-:-:S02]  /*3200*/  UMOV UR77, 0x4080490 ;  /* 0x04080490004d7882 */ /* 0x000fc40000000000 */
[----:B------:R-:W-:Y:S02]  /*3210*/  UIADD3 UR6, UPT, UPT, UR71, 0x22400, URZ ;  /* 0x0002240047067890 */ /* 0x000fe4000fffe0ff */
[----:B----4-:R-:W-:-:S03]  /*3220*/  UIADD3 UR5, UPT, UPT, UR5, 0xff, URZ ;  /* 0x000000ff05057890 */ /* 0x010fc6000fffe0ff */
[----:B-1----:R-:W1:Y:S01]  /*3230*/  LDS R0, [UR71+0x120] ;  /* 0x00012047ff007984 */ /* 0x002e620008000800 */
[----:B------:R-:W-:Y:S02]  /*3240*/  USHF.R.S32.HI UR4, URZ, 0x1f, UR5 ;  /* 0x0000001fff047899 */ /* 0x000fe40008011405 */
[----:B---3--:R-:W-:Y:S02]  /*3250*/  UISETP.GE.AND UP3, UPT, UR7, 0x1, UPT ;  /* 0x000000010700788c */ /* 0x008fe4000bf66270 */
[----:B------:R-:W-:Y:S02]  /*3260*/  ULEA.HI UR4, UR4, UR5, URZ, 0x8 ;  /* 0x0000000504047291 */ /* 0x000fe4000f8f40ff */
[----:B------:R-:W-:Y:S02]  /*3270*/  UIADD3 UR5, UPT, UPT, UR71, 0x2400, URZ ;  /* 0x0000240047057890 */ /* 0x000fe4000fffe0ff */
[----:B------:R-:W-:Y:S02]  /*3280*/  USHF.R.S32.HI UR8, URZ, 0x8, UR4 ;  /* 0x00000008ff087899 */ /* 0x000fe40008011404 */
[----:B------:R-:W-:-:S02]  /*3290*/  USHF.R.U32.HI UR4, URZ, 0x4, UR6 ;  /* 0x00000004ff047899 */ /* 0x000fc40008011606 */
[----:B------:R-:W-:Y:S02]  /*32a0*/  UISETP.LT.AND UP0, UPT, UR8, 0x1, UPT ;  /* 0x000000010800788c */ /* 0x000fe4000bf01270 */
[----:B------:R-:W-:Y:S01]  /*32b0*/  IMAD.U32 R12, RZ, RZ, UR8 ;  /* 0x00000008ff0c7e24 */ /* 0x000fe2000f8e00ff */
[----:B------:R-:W-:Y:S02]  /*32c0*/  ULOP3.LUT UR4, UR4, 0x3fff, URZ, 0xc0, !UPT ;  /* 0x00003fff04047892 */ /* 0x000fe4000f8ec0ff */
[----:B------:R-:W-:Y:S02]  /*32d0*/  USEL UR6, UR8, 0x1, !UP0 ;  /* 0x0000000108067887 */ /* 0x000fe4000c000000 */
[----:B------:R-:W-:Y:S02]  /*32e0*/  ULOP3.LUT UR73, UR4, 0x10000, URZ, 0xfc, !UPT ;  /* 0x0001000004497892 */ /* 0x000fe4000f8efcff */
[----:B------:R-:W-:Y:S02]  /*32f0*/  UIADD3 UR4, UPT, UPT, -UR6, URZ, URZ ;  /* 0x000000ff06047290 */ /* 0x000fe4000fffe1ff */
[----:B------:R-:W-:-:S04]  /*3300*/  USHF.R.U32.HI UR5, URZ, 0x4, UR5 ;  /* 0x00000004ff057899 */ /* 0x000fc80008011605 */
[----:B------:R-:W-:Y:S01]  /*3310*/  ULOP3.LUT UR5, UR5, 0x3fff, URZ, 0xc0, !UPT ;  /* 0x00003fff05057892 */ /* 0x000fe2000f8ec0ff */
[----:B------:R-:W-:-:S03]  /*3320*/  MOV R13, UR4 ;  /* 0x00000004000d7c02 */ /* 0x000fc60008000f00 */
[----:B------:R-:W-:Y:S01]  /*3330*/  ULOP3.LUT UR72, UR5, 0x10000, URZ, 0xfc, !UPT ;  /* 0x0001000005487892 */ /* 0x000fe2000f8efcff */
[----:B-1----:R-:W-:-:S13]  /*3340*/  R2UR UR8, R0 ;  /* 0x00000000000872ca */ /* 0x002fda00000e0000 */
[----:B------:R-:W-:-:S07]  /*3350*/  MOV R14, UR8 ;  /* 0x00000008000e7c02 */ /* 0x000fce0008000f00 */
.L_x_63:
[----:B------:R-:W-:Y:S02]  /*3360*/  LEA R0, R10, UR71, 0x3 ;  /* 0x000000470a007c11 */ /* 0x000fe4000f8e18ff */
[----:B------:R-:W-:Y:S02]  /*3370*/  SHF.L.U32 R5, R9, 0x1f, RZ ;  /* 0x0000001f09057819 */ /* 0x000fe400000006ff */
[----:B------:R-:W-:Y:S01]  /*3380*/  PLOP3.LUT P0, PT, PT, PT, UP3, 0x80, 0x8 ;  /* 0x000000000008781c */ /* 0x000fe20003f0f038 */
[----:B------:R-:W-:Y:S01]  /*3390*/  VIADD R3, R0, 0x80 ;  /* 0x0000008000037836 */ /* 0x000fe20000000000 */
[----:B-1----:R-:W1:Y:S02]  /*33a0*/  SYNCS.PHASECHK.TRANS64.TRYWAIT P1, [R0+URZ+0x70], R5 ;  /* 0x00007005000075a7 */ /* 0x002e6400080211ff */
[----:B-1----:R-:W-:Y:S09]  /*33b0*/  @!P1 BRA `(.L_x_57) ;  /* 0x00000038007c9947 */ /* 0x002ff20003800000 */
.L_x_121:
[----:B------:R-:W-:Y:S01]  /*33c0*/  LEA R4, R10, UR71, 0x4 ;  /* 0x000000470a047c11 */ /* 0x000fe2000f8e20ff */
[----:B------:R-:W-:Y:S01]  /*33d0*/  @UP3 ULEA UR4, UR9, UR71, 0x3 ;  /* 0x0000004709043291 */ /* 0x000fe2000f8e18ff */
[----:B------:R-:W-:Y:S01]  /*33e0*/  PLOP3.LUT P2, PT, PT, PT, PT, 0x80, 0x8 ;  /* 0x000000000008781c */ /* 0x000fe20003f4f070 */
[----:B------:R-:W-:Y:S01]  /*33f0*/  ULEA UR75, UR74, UR71, 0x3 ;  /* 0x000000474a4b7291 */ /* 0x000fe2000f8e18ff */
[----:B------:R-:W-:Y:S02]  /*3400*/  PRMT R3, RZ, 0x654, R3 ;  /* 0x00000654ff037816 */ /* 0x000fe40000000003 */
[----:B-1----:R-:W1:Y:S01]  /*3410*/  LDS.128 R4, [R4+0x100] ;  /* 0x0001000004047984 */ /* 0x002e620000000c00 */
[----:B------:R-:W-:Y:S02]  /*3420*/  @P0 SHF.L.U32 R2, R8, 0x1f, RZ ;  /* 0x0000001f08020819 */ /* 0x000fe400000006ff */
[----:B------:R-:W-:Y:S01]  /*3430*/  SHF.L.U32 R0, R11, 0x1f, RZ ;  /* 0x0000001f0b007819 */ /* 0x000fe200000006ff */
[----:B------:R-:W-:Y:S01]  /*3440*/  @!PT LDS RZ, [RZ] ;  /* 0x00000000fffff984 */ /* 0x000fe20000000800 */
[----:B------:R-:W-:Y:S01]  /*3450*/  @!PT LDS RZ, [RZ] ;  /* 0x00000000fffff984 */ /* 0x000fe20000000800 */
[----:B------:R-:W-:Y:S01]  /*3460*/  @!PT LDS RZ, [RZ] ;  /* 0x00000000fffff984 */ /* 0x000fe20000000800 */
[----:B------:R-:W-:Y:S01]  /*3470*/  @!PT LDS RZ, [RZ] ;  /* 0x00000000fffff984 */ /* 0x000fe20000000800 */
[----:B------:R2:W-:Y:S06]  /*3480*/  MEMBAR.ALL.CTA ;  /* 0x0000000000007992 */ /* 0x0005ec0000008000 */
[----:B--2---:R-:W2:Y:S01]  /*3490*/  FENCE.VIEW.ASYNC.S ;  /* 0x00000000000073c6 */ /* 0x004ea20000000000 */
[----:B------:R-:W-:Y:S01]  /*34a0*/  R2UR UR6, R14 ;  /* 0x000000000e0672ca */ /* 0x000fe200000e0000 */
[----:B--2---:R2:W-:Y:S01]  /*34b0*/  SYNCS.ARRIVE.TRANS64.RED.A1T0 RZ, [R3+URZ], RZ ;  /* 0x000000ff03ff79a7 */ /* 0x0045e200081004ff */
[----:B------:R2:W3:Y:S01]  /*34c0*/  @P0 SYNCS.PHASECHK.TRANS64.TRYWAIT P2, [UR4], R2 ;  /* 0x00000002ff0005a7 */ /* 0x0004e20008041104 */
[----:B------:R-:W-:Y:S01]  /*34d0*/  ULEA.HI UR4, UR74, UR74, URZ, 0x1 ;  /* 0x0000004a4a047291 */ /* 0x000fe2000f8f08ff */
[----:B-1----:R-:W-:-:S03]  /*34e0*/  LOP3.LUT P1, RZ, R6, 0x1, RZ, 0xc0, !PT ;  /* 0x0000000106ff7812 */ /* 0x002fc6000782c0ff */
[----:B------:R-:W-:Y:S02]  /*34f0*/  USHF.L.U32 UR5, UR4, 0x4, URZ ;  /* 0x0000000404057899 */ /* 0x000fe400080006ff */
[----:B------:R-:W-:Y:S02]  /*3500*/  ULOP3.LUT UR8, UR4, 0xffe, URZ, 0xc0, !UPT ;  /* 0x00000ffe04087892 */ /* 0x000fe4000f8ec0ff */
[----:B------:R-:W-:Y:S02]  /*3510*/  ULOP3.LUT UR4, UR5, 0xffffffe0, URZ, 0xc0, !UPT ;  /* 0xffffffe005047892 */ /* 0x000fe4000f8ec0ff */
[----:B------:R-:W-:Y:S02]  /*3520*/  UIADD3 UR8, UPT, UPT, -UR8, UR74, URZ ;  /* 0x0000004a08087290 */ /* 0x000fe4000fffe1ff */
[----:B------:R-:W-:Y:S01]  /*3530*/  UIADD3 UR4, UPT, UPT, UR6, UR4, URZ ;  /* 0x0000000406047290 */ /* 0x000fe2000fffe0ff */
[----:B------:R-:W1:Y:S03]  /*3540*/  SYNCS.PHASECHK.TRANS64.TRYWAIT P0, [UR75+0xb0], R0 ;  /* 0x0000b000ff0075a7 */ /* 0x000e66000800114b */
[----:B------:R-:W-:Y:S01]  /*3550*/  ULEA UR8, UR8, UR4, 0x14 ;  /* 0x0000000408087291 */ /* 0x000fe2000f8ea0ff */
[----:B-123--:R-:W-:Y:S11]  /*3560*/  @!P0 BRA `(.L_x_58) ;  /* 0x0000003800248947 */ /* 0x00eff60003800000 */
.L_x_123:
[----:B------:R-:W-:Y:S01]  /*3570*/  IADD3 R10, PT, PT, R10, 0x1, RZ ;  /* 0x000000010a0a7810 */ /* 0x000fe20007ffe0ff */
[----:B------:R-:W-:Y:S06]  /*3580*/  BRA.U !UP3, `(.L_x_59) ;  /* 0x000000050bec7547 */ /* 0x000fec000b800000 */
[----:B------:R-:W-:Y:S01]  /*3590*/  R2UR UR69, R13 ;  /* 0x000000000d4572ca */ /* 0x000fe200000e0000 */
[----:B------:R-:W-:Y:S01]  /*35a0*/  UPLOP3.LUT UP4, UPT, UPT, UPT, UPT, 0x40, 0x4 ;  /* 0x000000000004789c */ /* 0x000fe20003f8e870 */
[----:B------:R-:W-:Y:S01]  /*35b0*/  R2UR UR68, R12 ;  /* 0x000000000c4472ca */ /* 0x000fe200000e0000 */
[----:B------:R-:W-:-:S14]  /*35c0*/  UMOV UR7, UR9 ;  /* 0x0000000900077c82 */ /* 0x000fdc0008000000 */
.L_x_62:
[----:B------:R-:W-:Y:S02]  /*35d0*/  UIADD3 UR69, UPT, UPT, UR69, 0x1, URZ ;  /* 0x0000000145457890 */ /* 0x000fe4000fffe0ff */
[----:B--2---:R-:W-:Y:S02]  /*35e0*/  ULEA UR5, UR7, UR71, 0x3 ;  /* 0x0000004707057291 */ /* 0x004fe4000f8e18ff */
[----:B------:R-:W-:Y:S01]  /*35f0*/  UISETP.NE.AND UP0, UPT, UR69, URZ, UPT ;  /* 0x000000ff4500728c */ /* 0x000fe2000bf05270 */
[----:B------:R-:W-:Y:S10]  /*3600*/  @P2 BRA `(.L_x_60) ;  /* 0x00000000000c2947 */ /* 0x000ff40003800000 */
[----:B-1----:R-:W-:Y:S04]  /*3610*/  SHF.L.U32 R3, R8, 0x1f, RZ ;  /* 0x0000001f08037819 */ /* 0x002fe800000006ff */
[----:B------:R-:W1:Y:S02]  /*3620*/  SYNCS.PHASECHK.TRANS64.TRYWAIT P0, [UR5], R3 ;  /* 0x00000003ff0075a7 */ /* 0x000e640008001105 */
[----:B-1----:R-:W-:Y:S05]  /*3630*/  @!P0 BRA `(.L_x_61) ;  /* 0x0000003800088947 */ /* 0x002fea0003800000 */
.L_x_60:
[----:B------:R-:W-:Y:S01]  /*3640*/  UISETP.NE.AND UP1, UPT, UR68, 0x1, UPT ;  /* 0x000000014400788c */ /* 0x000fe2000bf25270 */
[----:B------:R-:W-:Y:S01]  /*3650*/  PLOP3.LUT P2, PT, PT, PT, PT, 0x80, 0x8 ;  /* 0x000000000008781c */ /* 0x000fe20003f4f070 */
[----:B------:R-:W-:Y:S01]  /*3660*/  UIADD3 UR9, UPT, UPT, UR7, 0x1, URZ ;  /* 0x0000000107097890 */ /* 0x000fe2000fffe0ff */
[----:B-1----:R-:W-:Y:S01]  /*3670*/  MOV.SPILL R3, UR75 ;  /* 0x0000004b00037c02 */ /* 0x002fe20009000f00 */
[----:B------:R-:W-:Y:S01]  /*3680*/  UIADD3 UR70, UPT, UPT, UR5, 0x20, URZ ;  /* 0x0000002005467890 */ /* 0x000fe2000fffe0ff */
[----:B------:R-:W-:Y:S01]  /*3690*/  MOV.SPILL R2, UR74 ;  /* 0x0000004a00027c02 */ /* 0x000fe20009000f00 */
[----:B------:R-:W-:Y:S01]  /*36a0*/  UISETP.NE.AND UP2, UPT, UR9, 0x4, UPT ;  /* 0x000000040900788c */ /* 0x000fe2000bf45270 */
[----:B------:R-:W-:Y:S01]  /*36b0*/  PLOP3.LUT P0, PT, PT, PT, UP1, 0x80, 0x8 ;  /* 0x000000000008781c */ /* 0x000fe20003f0f018 */
[----:B------:R-:W-:Y:S02]  /*36c0*/  ULEA UR6, UR7, UR73, 0xa ;  /* 0x0000004907067291 */ /* 0x000fe4000f8e50ff */
[----:B------:R-:W-:Y:S02]  /*36d0*/  USEL UR5, URZ, 0x1, UP2 ;  /* 0x00000001ff057887 */ /* 0x000fe40009000000 */
[----:B------:R-:W-:Y:S02]  /*36e0*/  USEL UR9, UR9, URZ, UP2 ;  /* 0x000000ff09097287 */ /* 0x000fe40009000000 */
[----:B------:R-:W-:Y:S02]  /*36f0*/  ULEA UR4, UR7, UR72, 0xb ;  /* 0x0000004807047291 */ /* 0x000fe4000f8e58ff */
[----:B------:R-:W-:Y:S01]  /*3700*/  @UP1 ULEA UR7, UR9, UR71, 0x3 ;  /* 0x0000004709071291 */ /* 0x000fe2000f8e18ff */
[----:B------:R-:W-:Y:S01]  /*3710*/  LOP3.LUT R8, R8, UR5, RZ, 0x3c, !PT ;  /* 0x0000000508087c12 */ /* 0x000fe2000f8e3cff */
[----:B------:R-:W-:Y:S02]  /*3720*/  UIADD3 UR20, UPT, UPT, UR6, 0x2, URZ ;  /* 0x0000000206147890 */ /* 0x000fe4000fffe0ff */
[----:B------:R-:W-:Y:S01]  /*3730*/  UIADD3 UR18, UPT, UPT, UR4, 0x2, URZ ;  /* 0x0000000204127890 */ /* 0x000fe2000fffe0ff */
[----:B------:R-:W-:Y:S01]  /*3740*/  @P0 SHF.L.U32 R0, R8, 0x1f, RZ ;  /* 0x0000001f08000819 */ /* 0x000fe200000006ff */
[----:B------:R-:W-:Y:S02]  /*3750*/  UIADD3 UR14, UPT, UPT, UR6, 0x4, URZ ;  /* 0x00000004060e7890 */ /* 0x000fe4000fffe0ff */
[----:B------:R-:W-:Y:S01]  /*3760*/  UIADD3 UR12, UPT, UPT, UR4, 0x4, URZ ;  /* 0x00000004040c7890 */ /* 0x000fe2000fffe0ff */
[----:B------:R2:W3:Y:S01]  /*3770*/  @P0 SYNCS.PHASECHK.TRANS64.TRYWAIT P2, [UR7], R0 ;  /* 0x00000000ff0005a7 */ /* 0x0004e20008041107 */
[----:B------:R-:W-:Y:S02]  /*3780*/  UIADD3 UR66, UPT, UPT, UR6, 0x6, URZ ;  /* 0x0000000606427890 */ /* 0x000fe4000fffe0ff */
        /* <DEDUP_REMOVED lines=24> */
[----:B------:R-:W-:Y:S01]  /*3910*/  UIADD3 UR68, UPT, UPT, UR68, -0x1, URZ ;  /* 0xffffffff44447890 */ /* 0x000fe2000fffe0ff */
[----:B------:R-:W-:Y:S01]  /*3920*/  UMOV UR7, 0x40004040 ;  /* 0x4000404000077882 */ /* 0x000fe20000000000 */
[----:B------:R-:W-:Y:S01]  /*3930*/  UMOV UR74, 0x0 ;  /* 0x00000000004a7882 */ /* 0x000fe20000000000 */
[----:B------:R-:W-:Y:S01]  /*3940*/  UMOV UR75, 0x4080490 ;  /* 0x04080490004b7882 */ /* 0x000fe20000000000 */
[----:B------:R-:W-:Y:S01]  /*3950*/  UMOV UR5, 0x40004040 ;  /* 0x4000404000057882 */ /* 0x000fe20000000000 */
[----:B------:R-:W-:Y:S01]  /*3960*/  UMOV UR21, 0x40004040 ;  /* 0x4000404000157882 */ /* 0x000fe20000000000 */
[----:B------:R1:W-:Y:S01]  /*3970*/  UTCHMMA gdesc[UR4], gdesc[UR6], tmem[UR8], tmem[UR74], idesc[UR75], UP4 ;  /* 0x00ff4a06040075ea */ /* 0x0003e2000a000008 */
[----:B------:R-:W-:Y:S01]  /*3980*/  UPLOP3.LUT UP4, UPT, UPT, UPT, UPT, 0x80, 0x8 ;  /* 0x000000000008789c */ /* 0x000fe20003f8f070 */
[----:B------:R-:W-:Y:S01]  /*3990*/  UMOV UR19, 0x40004040 ;  /* 0x4000404000137882 */ /* 0x000fe20000000000 */
[----:B------:R-:W-:Y:S01]  /*39a0*/  UMOV UR15, 0x40004040 ;  /* 0x40004040000f7882 */ /* 0x000fe20000000000 */
[----:B------:R4:W-:Y:S01]  /*39b0*/  UTCHMMA gdesc[UR18], gdesc[UR20], tmem[UR8], tmem[UR74], idesc[UR75], UPT ;  /* 0x00ff4a14120075ea */ /* 0x0009e2000b800008 */
[----:B------:R-:W-:Y:S01]  /*39c0*/  UMOV UR13, 0x40004040 ;  /* 0x40004040000d7882 */ /* 0x000fe20000000000 */
        /* <DEDUP_REMOVED lines=18> */
[----:B-1----:R-:W-:Y:S01]  /*3af0*/  UIADD3 UR4, UPT, UPT, UR4, 0x606, URZ ;  /* 0x0000060604047890 */ /* 0x002fe2000fffe0ff */
[----:B------:R-:W-:Y:S01]  /*3b00*/  UMOV UR6, 0x0 ;  /* 0x0000000000067882 */ /* 0x000fe20000000000 */
[----:B------:R-:W-:Y:S01]  /*3b10*/  UMOV UR7, 0x4080490 ;  /* 0x0408049000077882 */ /* 0x000fe20000000000 */
[----:B------:R-:W-:Y:S01]  /*3b20*/  UMOV UR31, 0x40004040 ;  /* 0x40004040001f7882 */ /* 0x000fe20000000000 */
[----:B----4-:R-:W-:Y:S01]  /*3b30*/  UMOV UR20, 0x0 ;  /* 0x0000000000147882 */ /* 0x010fe20000000000 */
[----:B------:R-:W-:Y:S01]  /*3b40*/  UMOV UR21, 0x4080490 ;  /* 0x0408049000157882 */ /* 0x000fe20000000000 */
[----:B------:R-:W-:Y:S01]  /*3b50*/  UMOV UR18, 0x0 ;  /* 0x0000000000127882 */ /* 0x000fe20000000000 */
[----:B------:R1:W-:Y:S01]  /*3b60*/  UTCHMMA gdesc[UR12], gdesc[UR14], tmem[UR8], tmem[UR20], idesc[UR21], UPT ;  /* 0x00ff140e0c0075ea */ /* 0x0003e2000b800008 */
[----:B------:R-:W-:Y:S01]  /*3b70*/  UTCHMMA gdesc[UR64], gdesc[UR66], tmem[UR8], tmem[UR20], idesc[UR21], UPT ;  /* 0x00ff1442400075ea */ /* 0x000fe2000b800008 */
[----:B------:R-:W-:Y:S01]  /*3b80*/  UMOV UR19, 0x4080490 ;  /* 0x0408049000137882 */ /* 0x000fe20000000000 */
[----:B------:R-:W-:Y:S01]  /*3b90*/  UTCHMMA gdesc[UR60], gdesc[UR62], tmem[UR8], tmem[UR20], idesc[UR21], UPT ;  /* 0x00ff143e3c0075ea */ /* 0x000fe2000b800008 */
[----:B------:R-:W-:Y:S01]  /*3ba0*/  UTCHMMA gdesc[UR56], gdesc[UR58], tmem[UR8], tmem[UR18], idesc[UR19], UPT ;  /* 0x00ff123a380075ea */ /* 0x000fe2000b800008 */
[----:B------:R-:W-:Y:S01]  /*3bb0*/  UTCHMMA gdesc[UR52], gdesc[UR54], tmem[UR8], tmem[UR18], idesc[UR19], UPT ;  /* 0x00ff1236340075ea */ /* 0x000fe2000b800008 */
[----:B------:R-:W-:Y:S01]  /*3bc0*/  UTCHMMA gdesc[UR48], gdesc[UR50], tmem[UR8], tmem[UR18], idesc[UR19], UPT ;  /* 0x00ff1232300075ea */ /* 0x000fe2000b800008 */
[----:B------:R-:W-:Y:S01]  /*3bd0*/  UTCHMMA gdesc[UR44], gdesc[UR46], tmem[UR8], tmem[UR6], idesc[UR7], UPT ;  /* 0x00ff062e2c0075ea */ /* 0x000fe2000b800008 */
[----:B------:R-:W-:Y:S01]  /*3be0*/  UMOV UR29, 0x40004040 ;  /* 0x40004040001d7882 */ /* 0x000fe20000000000 */
[----:B------:R-:W-:Y:S01]  /*3bf0*/  UMOV UR27, 0x40004040 ;  /* 0x40004040001b7882 */ /* 0x000fe20000000000 */
[----:B------:R-:W-:Y:S01]  /*3c00*/  UMOV UR25, 0x40004040 ;  /* 0x4000404000197882 */ /* 0x000fe20000000000 */
[----:B------:R-:W-:Y:S01]  /*3c10*/  UMOV UR23, 0x40004040 ;  /* 0x4000404000177882 */ /* 0x000fe20000000000 */
[----:B------:R-:W-:Y:S01]  /*3c20*/  UMOV UR17, 0x40004040 ;  /* 0x4000404000117882 */ /* 0x000fe20000000000 */
[----:B------:R-:W-:Y:S01]  /*3c30*/  UMOV UR11, 0x40004040 ;  /* 0x40004040000b7882 */ /* 0x000fe20000000000 */
[----:B------:R-:W-:Y:S02]  /*3c40*/  R2UR.FILL UR75, R3 ;  /* 0x00000000034b72ca */ /* 0x000fe400004e0000 */
[----:B------:R-:W-:Y:S01]  /*3c50*/  R2UR.FILL UR74, R2 ;  /* 0x00000000024a72ca */ /* 0x000fe200004e0000 */
[----:B-1----:R-:W-:Y:S01]  /*3c60*/  UMOV UR12, 0x0 ;  /* 0x00000000000c7882 */ /* 0x002fe20000000000 */
[----:B------:R-:W-:Y:S01]  /*3c70*/  UMOV UR13, 0x4080490 ;  /* 0x04080490000d7882 */ /* 0x000fe20000000000 */
[----:B------:R-:W-:Y:S01]  /*3c80*/  UMOV UR14, 0x0 ;  /* 0x00000000000e7882 */ /* 0x000fe20000000000 */
[----:B------:R-:W-:Y:S01]  /*3c90*/  UTCHMMA gdesc[UR40], gdesc[UR42], tmem[UR8], tmem[UR12], idesc[UR13], UPT ;  /* 0x00ff0c2a280075ea */ /* 0x000fe2000b800008 */
[----:B------:R-:W-:Y:S01]  /*3ca0*/  UTCHMMA gdesc[UR36], gdesc[UR38], tmem[UR8], tmem[UR6], idesc[UR7], UPT ;  /* 0x00ff0626240075ea */ /* 0x000fe2000b800008 */
[----:B------:R-:W-:Y:S01]  /*3cb0*/  UMOV UR15, 0x4080490 ;  /* 0x04080490000f7882 */ /* 0x000fe20000000000 */
[----:B------:R-:W-:Y:S01]  /*3cc0*/  UTCHMMA gdesc[UR32], gdesc[UR34], tmem[UR8], tmem[UR18], idesc[UR19], UPT ;  /* 0x00ff1222200075ea */ /* 0x000fe2000b800008 */
[----:B------:R-:W-:Y:S01]  /*3cd0*/  UTCHMMA gdesc[UR28], gdesc[UR30], tmem[UR8], tmem[UR14], idesc[UR15], UPT ;  /* 0x00ff0e1e1c0075ea */ /* 0x000fe2000b800008 */
[----:B------:R-:W-:Y:S01]  /*3ce0*/  UTCHMMA gdesc[UR24], gdesc[UR26], tmem[UR8], tmem[UR12], idesc[UR13], UPT ;  /* 0x00ff0c1a180075ea */ /* 0x000fe2000b800008 */
[----:B------:R1:W-:Y:S01]  /*3cf0*/  UTCHMMA gdesc[UR16], gdesc[UR22], tmem[UR8], tmem[UR6], idesc[UR7], UPT ;  /* 0x00ff0616100075ea */ /* 0x0003e2000b800008 */
[----:B------:R2:W-:Y:S01]  /*3d00*/  UTCHMMA gdesc[UR4], gdesc[UR10], tmem[UR8], tmem[UR76], idesc[UR77], UPT ;  /* 0x00ff4c0a040075ea */ /* 0x0005e2000b800008 */
[----:B------:R2:W-:Y:S01]  /*3d10*/  UTCBAR [UR70], URZ ;  /* 0x000000ff460073e9 */ /* 0x0005e200080000ff */
[----:B-1----:R-:W-:Y:S01]  /*3d20*/  UMOV UR7, UR9 ;  /* 0x0000000900077c82 */ /* 0x002fe20008000000 */
[----:B---3--:R-:W-:Y:S05]  /*3d30*/  BRA.U UP0, `(.L_x_62) ;  /* 0xfffffff900247547 */ /* 0x008fea000b83ffff */
.L_x_59:
[----:B--2---:R-:W-:Y:S01]  /*3d40*/  UIADD3 UR4, UPT, UPT, UR74, 0x1, URZ ;  /* 0x000000014a047890 */ /* 0x004fe2000fffe0ff */
[C---:B------:R-:W-:Y:S01]  /*3d50*/  ISETP.NE.AND P0, PT, R10.reuse, 0x2, PT ;  /* 0x000000020a00780c */ /* 0x040fe20003f05270 */
[----:B------:R-:W-:Y:S02]  /*3d60*/  UIADD3 UR5, UPT, UPT, UR75, 0x90, URZ ;  /* 0x000000904b057890 */ /* 0x000fe4000fffe0ff */
[----:B------:R-:W-:Y:S01]  /*3d70*/  UISETP.NE.AND UP0, UPT, UR4, 0x4, UPT ;  /* 0x000000040400788c */ /* 0x000fe2000bf05270 */
[----:B-1----:R-:W-:Y:S02]  /*3d80*/  SEL R0, RZ, 0x1, P0 ;  /* 0x00000001ff007807 */ /* 0x002fe40000000000 */
[----:B------:R-:W-:Y:S01]  /*3d90*/  SEL R10, R10, RZ, P0 ;  /* 0x000000ff0a0a7207 */ /* 0x000fe20000000000 */
[----:B------:R-:W-:Y:S01]  /*3da0*/  USEL UR6, URZ, 0x1, UP0 ;  /* 0x00000001ff067887 */ /* 0x000fe20008000000 */
[----:B------:R-:W-:Y:S01]  /*3db0*/  LOP3.LUT R9, R9, R0, RZ, 0x3c, !PT ;  /* 0x0000000009097212 */ /* 0x000fe200078e3cff */
[----:B------:R-:W-:Y:S01]  /*3dc0*/  USEL UR74, UR4, URZ, UP0 ;  /* 0x000000ff044a7287 */ /* 0x000fe20008000000 */
[----:B------:R1:W-:Y:S03]  /*3dd0*/  UTCBAR [UR5], URZ ;  /* 0x000000ff050073e9 */ /* 0x0003e600080000ff */
[----:B------:R-:W-:Y:S01]  /*3de0*/  LOP3.LUT R11, R11, UR6, RZ, 0x3c, !PT ;  /* 0x000000060b0b7c12 */ /* 0x000fe2000f8e3cff */
[----:B------:R-:W-:Y:S07]  /*3df0*/  @P1 BRA `(.L_x_63) ;  /* 0xfffffff400581947 */ /* 0x000fee000383ffff */
[----:B------:R-:W2:Y:S01]  /*3e00*/  S2UR UR8, SR_CgaCtaId ;  /* 0x00000000000879c3 */ /* 0x000ea20000008800 */
[----:B------:R-:W-:Y:S01]  /*3e10*/  ELECT P0, URZ, PT ;  /* 0x0000000000ff782f */ /* 0x000fe20003800000 */
[----:B------:R-:W-:Y:S01]  /*3e20*/  IMAD.MOV.U32 R0, RZ, RZ, 0x1 ;  /* 0x00000001ff007424 */ /* 0x000fe200078e00ff */
[----:B------:R-:W-:Y:S01]  /*3e30*/  UIADD3 UR71, UPT, UPT, UR71, 0xb0, URZ ;  /* 0x000000b047477890 */ /* 0x000fe2000fffe0ff */
[----:B------:R-:W-:Y:S01]  /*3e40*/  SHF.L.U32 R3, R11, 0x1f, RZ ;  /* 0x0000001f0b037819 */ /* 0x000fe200000006ff */
[----:B------:R-:W-:-:S03]  /*3e50*/  UMOV UR4, 0x40 ;  /* 0x0000004000047882 */ /* 0x000fc60000000000 */
[----:B------:R-:W-:Y:S01]  /*3e60*/  UVIRTCOUNT.DEALLOC.SMPOOL 0x80 ;  /* 0x000000800000784c */ /* 0x000fe20000000000 */
[----:B--2---:R-:W-:Y:S02]  /*3e70*/  ULEA UR8, UR8, UR4, 0x18 ;  /* 0x0000000408087291 */ /* 0x004fe4000f8ec0ff */
[----:B------:R-:W-:-:S07]  /*3e80*/  ULEA UR4, UR74, UR71, 0x3 ;  /* 0x000000474a047291 */ /* 0x000fce000f8e18ff */
[----:B------:R2:W-:Y:S02]  /*3e90*/  @P0 STS.U8 [UR8+0x1c], R0 ;  /* 0x00001c00ff000988 */ /* 0x0005e40008000008 */
[----:B------:R-:W3:Y:S02]  /*3ea0*/  SYNCS.PHASECHK.TRANS64.TRYWAIT P0, [UR4], R3 ;  /* 0x00000003ff0075a7 */ /* 0x000ee40008001104 */
[----:B--23--:R-:W-:Y:S05]  /*3eb0*/  @!P0 BRA `(.L_x_64) ;  /* 0x0000003000008947 */ /* 0x00cfea0003800000 */
.L_x_126:
[----:B------:R-:W-:-:S04]  /*3ec0*/  UIADD3 UR4, UPT, UPT, UR74, 0x1, URZ ;  /* 0x000000014a047890 */ /* 0x000fc8000fffe0ff */
[----:B------:R-:W-:-:S04]  /*3ed0*/  UISETP.NE.AND UP0, UPT, UR4, 0x4, UPT ;  /* 0x000000040400788c */ /* 0x000fc8000bf05270 */
[----:B------:R-:W-:Y:S02]  /*3ee0*/  USEL UR6, URZ, 0x1, UP0 ;  /* 0x00000001ff067887 */ /* 0x000fe40008000000 */
[----:B------:R-:W-:-:S04]  /*3ef0*/  USEL UR4, UR4, URZ, UP0 ;  /* 0x000000ff04047287 */ /* 0x000fc80008000000 */
[----:B-1----:R-:W-:Y:S01]  /*3f00*/  ULEA UR5, UR4, UR71, 0x3 ;  /* 0x0000004704057291 */ /* 0x002fe2000f8e18ff */
[----:B------:R-:W-:-:S04]  /*3f10*/  LOP3.LUT R2, R11, UR6, RZ, 0x3c, !PT ;  /* 0x000000060b027c12 */ /* 0x000fc8000f8e3cff */
[----:B--2---:R-:W-:-:S04]  /*3f20*/  SHF.L.U32 R3, R2, 0x1f, RZ ;  /* 0x0000001f02037819 */ /* 0x004fc800000006ff */
[----:B------:R-:W1:Y:S02]  /*3f30*/  SYNCS.PHASECHK.TRANS64.TRYWAIT P0, [UR5], R3 ;  /* 0x00000003ff0075a7 */ /* 0x000e640008001105 */
[----:B-1----:R-:W-:Y:S05]  /*3f40*/  @!P0 BRA `(.L_x_65) ;  /* 0x0000002c00f48947 */ /* 0x002fea0003800000 */
.L_x_128:
        /* <DEDUP_REMOVED lines=9> */
.L_x_130:
[----:B------:R-:W-:-:S04]  /*3fe0*/  UIADD3 UR4, UPT, UPT, UR4, 0x1, URZ ;  /* 0x0000000104047890 */ /* 0x000fc8000fffe0ff */
[----:B------:R-:W-:-:S04]  /*3ff0*/  UISETP.NE.AND UP0, UPT, UR4, 0x4, UPT ;  /* 0x000000040400788c */ /* 0x000fc8000bf05270 */
[----:B------:R-:W-:Y:S02]  /*4000*/  USEL UR5, URZ, 0x1, UP0 ;  /* 0x00000001ff057887 */ /* 0x000fe40008000000 */
[----:B------:R-:W-:-:S04]  /*4010*/  USEL UR4, UR4, URZ, UP0 ;  /* 0x000000ff04047287 */ /* 0x000fc80008000000 */
[----:B------:R-:W-:Y:S01]  /*4020*/  ULEA UR4, UR4, UR71, 0x3 ;  /* 0x0000004704047291 */ /* 0x000fe2000f8e18ff */
[----:B-1----:R-:W-:-:S04]  /*4030*/  LOP3.LUT R3, R2, UR5, RZ, 0x3c, !PT ;  /* 0x0000000502037c12 */ /* 0x002fc8000f8e3cff */
[----:B------:R-:W-:-:S04]  /*4040*/  SHF.L.U32 R3, R3, 0x1f, RZ ;  /* 0x0000001f03037819 */ /* 0x000fc800000006ff */
[----:B------:R-:W1:Y:S02]  /*4050*/  SYNCS.PHASECHK.TRANS64.TRYWAIT P0, [UR4], R3 ;  /* 0x00000003ff0075a7 */ /* 0x000e640008001104 */
[----:B-1----:R-:W-:Y:S05]  /*4060*/  @!P0 BRA `(.L_x_67) ;  /* 0x0000002c00dc8947 */ /* 0x002fea0003800000 */
.L_x_132:
[----:B------:R-:W-:Y:S01]  /*4070*/  NOP ;  /* 0x0000000000007918 */ /* 0x000fe20000000000 */
[----:B-1----:R-:W1:Y:S01]  /*4080*/  LDS R0, [UR8+0x14] ;  /* 0x00001408ff007984 */ /* 0x002e620008000800 */
[----:B------:R-:W-:Y:S01]  /*4090*/  R2UR UR4, R14 ;  /* 0x000000000e0472ca */ /* 0x000fe200000e0000 */
[----:B------:R-:W-:Y:S01]  /*40a0*/  UMOV UR5, 0xffff ;  /* 0x0000ffff00057882 */ /* 0x000fe20000000000 */
[----:B------:R-:W-:-:S11]  /*40b0*/  UMOV UR6, 0x1 ;  /* 0x0000000100067882 */ /* 0x000fd60000000000 */
[----:B------:R-:W-:-:S04]  /*40c0*/  ULOP3.LUT UR4, UR4, 0xffff, URZ, 0xc0, !UPT ;  /* 0x0000ffff04047892 */ /* 0x000fc8000f8ec0ff */
[----:B------:R-:W-:-:S04]  /*40d0*/  USHF.R.U32.HI UR4, URZ, 0x5, UR4 ;  /* 0x00000005ff047899 */ /* 0x000fc80008011604 */
[----:B------:R-:W-:Y:S02]  /*40e0*/  USHF.L.U32 UR5, UR5, UR4, URZ ;  /* 0x0000000405057299 */ /* 0x000fe400080006ff */
[----:B------:R-:W-:-:S04]  /*40f0*/  USHF.L.U32 UR4, UR6, UR4, URZ ;  /* 0x0000000406047299 */ /* 0x000fc800080006ff */
[----:B-1----:R-:W-:-:S04]  /*4100*/  LOP3.LUT R0, R0, UR5, RZ, 0xc0, !PT ;  /* 0x0000000500007c12 */ /* 0x002fc8000f8ec0ff */
[----:B------:R-:W-:-:S13]  /*4110*/  ISETP.NE.AND P0, PT, R0, UR5, PT ;  /* 0x0000000500007c0c */ /* 0x000fda000bf05270 */
[----:B------:R-:W-:Y:S05]  /*4120*/  @P0 BRA `(.L_x_68) ;  /* 0x0000000000580947 */ /* 0x000fea0003800000 */
[----:B------:R-:W1:Y:S02]  /*4130*/  LDS R0, [UR8+0x18] ;  /* 0x00001808ff007984 */ /* 0x000e640008000800 */
[----:B-1----:R-:W-:-:S04]  /*4140*/  LOP3.LUT R0, R0, UR4, RZ, 0xc0, !PT ;  /* 0x0000000400007c12 */ /* 0x002fc8000f8ec0ff */
[----:B------:R-:W-:-:S13]  /*4150*/  ISETP.NE.AND P0, PT, R0, UR4, PT ;  /* 0x0000000400007c0c */ /* 0x000fda000bf05270 */
[----:B------:R-:W-:Y:S05]  /*4160*/  @P0 BRA `(.L_x_69) ;  /* 0x00000000003c0947 */ /* 0x000fea0003800000 */
[----:B------:R-:W1:Y:S01]  /*4170*/  S2R R2, SR_LANEID ;  /* 0x0000000000027919 */ /* 0x000e620000000000 */
[----:B------:R-:W-:Y:S01]  /*4180*/  ULOP3.LUT UR5, URZ, UR5, URZ, 0x33, !UPT ;  /* 0x00000005ff057292 */ /* 0x000fe2000f8e33ff */
[----:B------:R-:W-:Y:S01]  /*4190*/  LOP3.LUT R4, RZ, UR4, RZ, 0x33, !PT ;  /* 0x00000004ff047c12 */ /* 0x000fe2000f8e33ff */
[----:B------:R-:W-:Y:S02]  /*41a0*/  VOTEU.ANY UR4, UPT, PT ;  /* 0x0000000000047886 */ /* 0x000fe400038e0100 */
[----:B------:R-:W-:Y:S01]  /*41b0*/  UFLO.U32 UR4, UR4 ;  /* 0x00000004000472bd */ /* 0x000fe200080e0000 */
[----:B------:R-:W2:Y:S01]  /*41c0*/  REDUX UR6, R4 ;  /* 0x00000000040673c4 */ /* 0x000ea20000000000 */
[----:B------:R-:W-:-:S06]  /*41d0*/  IMAD.U32 R0, RZ, RZ, UR5 ;  /* 0x00000005ff007e24 */ /* 0x000fcc000f8e00ff */
[----:B------:R3:W-:Y:S01]  /*41e0*/  UTCATOMSWS.AND URZ, UR5 ;  /* 0x0000000500ff79e3 */ /* 0x0007e20008000000 */
[----:B------:R-:W4:Y:S01]  /*41f0*/  REDUX UR7, R0 ;  /* 0x00000000000773c4 */ /* 0x000f220000000000 */
[----:B-1----:R-:W-:Y:S01]  /*4200*/  ISETP.EQ.U32.AND P0, PT, R2, UR4, PT ;  /* 0x0000000402007c0c */ /* 0x002fe2000bf02070 */
[----:B--2---:R-:W-:Y:S01]  /*4210*/  IMAD.U32 R2, RZ, RZ, UR6 ;  /* 0x00000006ff027e24 */ /* 0x004fe2000f8e00ff */
[----:B----4-:R-:W-:-:S11]  /*4220*/  MOV R3, UR7 ;  /* 0x0000000700037c02 */ /* 0x010fd60008000f00 */
[----:B------:R3:W-:Y:S04]  /*4230*/  @P0 ATOMS.AND RZ, [UR8+0x14], R3 ;  /* 0x00001403ffff098c */ /* 0x0007e8000a800008 */
[----:B------:R3:W-:Y:S01]  /*4240*/  @P0 ATOMS.AND RZ, [UR8+0x18], R2 ;  /* 0x00001802ffff098c */ /* 0x0007e2000a800008 */
[----:B------:R-:W-:Y:S05]  /*4250*/  BRA `(.L_x_70) ;  /* 0x0000000000147947 */ /* 0x000fea0003800000 */
.L_x_69:
[----:B------:R-:W-:Y:S02]  /*4260*/  MOV R2, 0x4280 ;  /* 0x0000428000027802 */ /* 0x000fe40000000f00 */
[----:B-----5:R-:W-:Y:S05]  /*4270*/  CALL.REL.NOINC `($__internal_0_$__cuda_sm10x_tcgen05_guardrail_trap_col_being_dealloced_not_returned_by_alloc) ;  /* 0x0000003000087944 */ /* 0x020fea0003c00000 */
[----:B------:R-:W-:Y:S05]  /*4280*/  BRA `(.L_x_70) ;  /* 0x0000000000087947 */ /* 0x000fea0003800000 */
.L_x_68:
[----:B------:R-:W-:Y:S02]  /*4290*/  MOV R2, 0x42b0 ;  /* 0x000042b000027802 */ /* 0x000fe40000000f00 */
[----:B-----5:R-:W-:Y:S05]  /*42a0*/  CALL.REL.NOINC `($__internal_2_$__cuda_sm10x_tcgen05_guardrail_trap_unallocated_columns_being_dealloced) ;  /* 0x0000003000147944 */ /* 0x020fea0003c00000 */
.L_x_70:
[----:B------:R-:W-:Y:S01]  /*42b0*/  NOP ;  /* 0x0000000000007918 */ /* 0x000fe20000000000 */
[----:B---3--:R-:W-:Y:S05]  /*42c0*/  EXIT ;  /* 0x000000000000794d */ /* 0x008fea0003800000 */
.L_x_52:
[----:B------:R-:W-:-:S09]  /*42d0*/  UISETP.NE.OR UP2, UPT, UR10, 0x3, !UP2 ;  /* 0x000000030a00788c */ /* 0x000fd2000d745670 */
[----:B------:R-:W-:Y:S05]  /*42e0*/  BRA.U UP2, `(.L_x_71) ;  /* 0x0000000d020c7547 */ /* 0x000fea000b800000 */
[----:B------:R-:W1:Y:S01]  /*42f0*/  LDC R0, c[0x0][0xb30] ;  /* 0x0002cc00ff007b82 */ /* 0x000e620000000800 */
[----:B------:R-:W2:Y:S01]  /*4300*/  LDCU.64 UR4, c[0x0][0x888] ;  /* 0x00011100ff0477ac */ /* 0x000ea20008000a00 */
[----:B------:R-:W-:Y:S01]  /*4310*/  IMAD.MOV.U32 R30, RZ, RZ, 0x1 ;  /* 0x00000001ff1e7424 */ /* 0x000fe200078e00ff */
[----:B------:R-:W-:Y:S01]  /*4320*/  CS2R R28, SRZ ;  /* 0x00000000001c7805 */ /* 0x000fe2000001ff00 */
[----:B------:R-:W-:Y:S01]  /*4330*/  IMAD.MOV.U32 R25, RZ, RZ, 0x1000 ;  /* 0x00001000ff197424 */ /* 0x000fe200078e00ff */
[----:B------:R-:W4:Y:S03]  /*4340*/  LDCU.64 UR16, c[0x0][0x890] ;  /* 0x00011200ff1077ac */ /* 0x000f260008000a00 */
[----:B------:R-:W3:Y:S01]  /*4350*/  LDC R19, c[0x0][0x370] ;  /* 0x0000dc00ff137b82 */ /* 0x000ee20000000800 */
[----:B------:R-:W-:Y:S01]  /*4360*/  UMOV UR7, 0x400 ;  /* 0x0000040000077882 */ /* 0x000fe20000000000 */
[----:B------:R-:W-:-:S02]  /*4370*/  UPLOP3.LUT UP1, UPT, UPT, UPT, UPT, 0x40, 0x4 ;  /* 0x000000000004789c */ /* 0x000fc40003f2e870 */
[----:B------:R-:W-:Y:S01]  /*4380*/  ULEA UR7, UR45, UR7, 0x18 ;  /* 0x000000072d077291 */ /* 0x000fe2000f8ec0ff */
[----:B------:R-:W-:-:S03]  /*4390*/  UMOV UR13, URZ ;  /* 0x000000ff000d7c82 */ /* 0x000fc60008000000 */
[----:B------:R-:W3:Y:S01]  /*43a0*/  LDC R2, c[0x0][0xb0c] ;  /* 0x0002c300ff027b82 */ /* 0x000ee20000000800 */
[----:B--2---:R-:W-:Y:S02]  /*43b0*/  UISETP.NE.U32.AND UP2, UPT, UR4, URZ, UPT ;  /* 0x000000ff0400728c */ /* 0x004fe4000bf45070 */
[----:B----4-:R-:W-:-:S05]  /*43c0*/  UISETP.NE.U32.AND UP3, UPT, UR16, URZ, UPT ;  /* 0x000000ff1000728c */ /* 0x010fca000bf65070 */
[----:B------:R-:W2:Y:S01]  /*43d0*/  LDC R18, c[0x0][0xb20] ;  /* 0x0002c800ff127b82 */ /* 0x000ea20000000800 */
[----:B-1----:R-:W-:Y:S01]  /*43e0*/  ISETP.NE.AND P1, PT, R0, 0x1, PT ;  /* 0x000000010000780c */ /* 0x002fe20003f25270 */
[----:B------:R-:W-:Y:S02]  /*43f0*/  UISETP.NE.AND.EX UP2, UPT, UR5, URZ, UPT, UP2 ;  /* 0x000000ff0500728c */ /* 0x000fe4000bf45320 */
[----:B------:R-:W-:-:S04]  /*4400*/  UISETP.NE.AND.EX UP3, UPT, UR17, URZ, UPT, UP3 ;  /* 0x000000ff1100728c */ /* 0x000fc8000bf65330 */
[----:B-----5:R-:W1:Y:S08]  /*4410*/  LDC.64 R32, c[0x0][0x348] ;  /* 0x0000d200ff207b82 */ /* 0x020e700000000a00 */
[----:B------:R-:W4:Y:S08]  /*4420*/  LDC.64 R16, c[0x0][0xb10] ;  /* 0x0002c400ff107b82 */ /* 0x000f300000000a00 */
[----:B------:R-:W1:Y:S08]  /*4430*/  LDC.64 R6, c[0x0][0xb18] ;  /* 0x0002c600ff067b82 */ /* 0x000e700000000a00 */
[----:B------:R-:W1:Y:S08]  /*4440*/  LDC.64 R4, c[0x0][0xb28] ;  /* 0x0002ca00ff047b82 */ /* 0x000e700000000a00 */
[----:B--23--:R-:W1:Y:S02]  /*4450*/  LDC R24, c[0x0][0x374] ;  /* 0x0000dd00ff187b82 */ /* 0x00ce640000000800 */
.L_x_79:
[C---:B------:R-:W-:Y:S02]  /*4460*/  LEA R0, R29.reuse, UR7, 0x3 ;  /* 0x000000071d007c11 */ /* 0x040fe4000f8e18ff */
[----:B------:R-:W-:Y:S02]  /*4470*/  SHF.L.U32 R3, R28, 0x1f, RZ ;  /* 0x0000001f1c037819 */ /* 0x000fe400000006ff */
[----:B------:R-:W-:Y:S02]  /*4480*/  LEA R20, R29, UR7, 0x4 ;  /* 0x000000071d147c11 */ /* 0x000fe4000f8e20ff */
[----:B--2---:R-:W2:Y:S02]  /*4490*/  SYNCS.PHASECHK.TRANS64.TRYWAIT P0, [R0+URZ+0x70], R3 ;  /* 0x00007003000075a7 */ /* 0x004ea400080011ff */
[----:B--2---:R-:W-:Y:S05]  /*44a0*/  @!P0 BRA `(.L_x_72) ;  /* 0x0000002800e48947 */ /* 0x004fea0003800000 */
.L_x_133:
[----:B------:R-:W-:Y:S01]  /*44b0*/  ISETP.GE.AND P0, PT, R26, 0x1, PT ;  /* 0x000000011a00780c */ /* 0x000fe20003f06270 */
[----:B------:R-:W3:Y:S01]  /*44c0*/  LDS.128 R20, [R20+0x100] ;  /* 0x0001000014147984 */ /* 0x000ee20000000c00 */
[----:B------:R-:W-:Y:S01]  /*44d0*/  ISETP.NE.U32.AND P4, PT, RZ, UR16, PT ;  /* 0x00000010ff007c0c */ /* 0x000fe2000bf85070 */
[----:B--2---:R-:W-:Y:S03]  /*44e0*/  VIADD R0, R0, 0x80 ;  /* 0x0000008000007836 */ /* 0x004fe60000000000 */
[----:B------:R-:W-:Y:S01]  /*44f0*/  ISETP.NE.AND.EX P4, PT, RZ, UR17, PT, P4 ;  /* 0x00000011ff007c0c */ /* 0x000fe2000bf85340 */
[----:B------:R-:W-:Y:S01]  /*4500*/  @!PT LDS RZ, [RZ] ;  /* 0x00000000fffff984 */ /* 0x000fe20000000800 */
[----:B------:R-:W-:Y:S01]  /*4510*/  @!PT LDS RZ, [RZ] ;  /* 0x00000000fffff984 */ /* 0x000fe20000000800 */
[----:B------:R-:W-:Y:S01]  /*4520*/  @!PT LDS RZ, [RZ] ;  /* 0x00000000fffff984 */ /* 0x000fe20000000800 */
[----:B------:R-:W-:Y:S01]  /*4530*/  @!PT LDS RZ, [RZ] ;  /* 0x00000000fffff984 */ /* 0x000fe20000000800 */
[----:B------:R2:W-:Y:S06]  /*4540*/  MEMBAR.ALL.CTA ;  /* 0x0000000000007992 */ /* 0x0005ec0000008000 */
[----:B--2---:R-:W2:Y:S01]  /*4550*/  FENCE.VIEW.ASYNC.S ;  /* 0x00000000000073c6 */ /* 0x004ea20000000000 */
[----:B------:R-:W-:Y:S04]  /*4560*/  PRMT R0, RZ, 0x654, R0 ;  /* 0x00000654ff007816 */ /* 0x000fe80000000000 */
[----:B--2---:R2:W-:Y:S01]  /*4570*/  SYNCS.ARRIVE.TRANS64.RED.A1T0 RZ, [R0+URZ], RZ ;  /* 0x000000ff00ff79a7 */ /* 0x0045e200081004ff */
[----:B---3--:R-:W-:Y:S11]  /*4580*/  LOP3.LUT P3, RZ, R22, 0x1, RZ, 0xc0, !PT ;  /* 0x0000000116ff7812 */ /* 0x008ff6000786c0ff */
[----:B------:R-:W-:Y:S02]  /*4590*/  @!UPT UIADD3 URZ, UPT, UPT, URZ, URZ, URZ ;  /* 0x000000fffffff290 */ /* 0x000fe4000fffe0ff */
[----:B------:R-:W-:Y:S02]  /*45a0*/  @P3 MOV R13, R20 ;  /* 0x00000014000d3202 */ /* 0x000fe40000000f00 */
[----:B------:R-:W-:Y:S01]  /*45b0*/  @P3 LOP3.LUT R8, R21, 0xffff, RZ, 0xc0, !PT ;  /* 0x0000ffff15083812 */ /* 0x000fe200078ec0ff */
[----:B--2---:R-:W-:Y:S06]  /*45c0*/  @!P0 BRA `(.L_x_73) ;  /* 0x0000000000a48947 */ /* 0x004fec0003800000 */
[----:B-1----:R-:W-:Y:S01]  /*45d0*/  IMAD.HI.U32 R31, R24, R7, RZ ;  /* 0x00000007181f7227 */ /* 0x002fe200078e00ff */
[----:B------:R-:W-:Y:S02]  /*45e0*/  ISETP.NE.AND P0, PT, R6, 0x1, PT ;  /* 0x000000010600780c */ /* 0x000fe40003f05270 */
[----:B------:R-:W-:Y:S01]  /*45f0*/  ISETP.NE.AND P2, PT, R26, 0x1, PT ;  /* 0x000000011a00780c */ /* 0x000fe20003f45270 */
[----:B----4-:R-:W-:Y:S01]  /*4600*/  IMAD.HI.U32 R34, R19, R16, RZ ;  /* 0x0000001013227227 */ /* 0x010fe200078e00ff */
[----:B------:R-:W-:Y:S02]  /*4610*/  SHF.R.U32.HI R31, RZ, R18, R31 ;  /* 0x00000012ff1f7219 */ /* 0x000fe4000001161f */
[----:B------:R-:W-:Y:S01]  /*4620*/  ISETP.NE.AND P5, PT, R2, 0x1, PT ;  /* 0x000000010200780c */ /* 0x000fe20003fa5270 */
[----:B------:R-:W-:Y:S01]  /*4630*/  IMAD.HI.U32 R36, R13, R16, RZ ;  /* 0x000000100d247227 */ /* 0x000fe200078e00ff */
[----:B------:R-:W-:Y:S02]  /*4640*/  SHF.R.U32.HI R34, RZ, R17, R34 ;  /* 0x00000011ff227219 */ /* 0x000fe40000011622 */
[----:B------:R-:W-:Y:S01]  /*4650*/  SEL R3, R24, R31, !P0 ;  /* 0x0000001f18037207 */ /* 0x000fe20004000000 */
[C---:B------:R-:W-:Y:S01]  /*4660*/  IMAD.HI.U32 R31, R8.reuse, R7, RZ ;  /* 0x00000007081f7227 */ /* 0x040fe200078e00ff */
[----:B------:R-:W-:Y:S02]  /*4670*/  SEL R11, R19, R34, !P5 ;  /* 0x00000022130b7207 */ /* 0x000fe40006800000 */
[----:B------:R-:W-:Y:S01]  /*4680*/  SHF.R.U32.HI R36, RZ, R17, R36 ;  /* 0x00000011ff247219 */ /* 0x000fe20000011624 */
[----:B------:R-:W-:Y:S01]  /*4690*/  IMAD.HI.U32 R38, R3, R4, RZ ;  /* 0x0000000403267227 */ /* 0x000fe200078e00ff */
[----:B------:R-:W-:Y:S03]  /*46a0*/  SHF.R.U32.HI R31, RZ, R18, R31 ;  /* 0x00000012ff1f7219 */ /* 0x000fe6000001161f */
[----:B------:R-:W-:Y:S01]  /*46b0*/  IMAD.HI.U32 R34, R11, R4, RZ ;  /* 0x000000040b227227 */ /* 0x000fe200078e00ff */
[----:B------:R-:W-:Y:S02]  /*46c0*/  @P2 SHF.R.U32.HI R3, RZ, R5, R38 ;  /* 0x00000005ff032219 */ /* 0x000fe40000011626 */
[----:B------:R-:W-:Y:S02]  /*46d0*/  SEL R9, R8, R31, !P0 ;  /* 0x0000001f08097207 */ /* 0x000fe40004000000 */
[----:B------:R-:W-:Y:S01]  /*46e0*/  @P2 SHF.R.U32.HI R11, RZ, R5, R34 ;  /* 0x00000005ff0b2219 */ /* 0x000fe20000011622 */
[C---:B------:R-:W-:Y:S01]  /*46f0*/  IMAD R10, R26.reuse, R3, RZ ;  /* 0x000000031a0a7224 */ /* 0x040fe200078e02ff */
[----:B------:R-:W-:Y:S01]  /*4700*/  SEL R3, R13, R36, !P5 ;  /* 0x000000240d037207 */ /* 0x000fe20006800000 */
[C---:B------:R-:W-:Y:S03]  /*4710*/  IMAD.HI.U32 R14, R9.reuse, R4, RZ ;  /* 0x00000004090e7227 */ /* 0x040fe600078e00ff */
[----:B------:R-:W-:Y:S01]  /*4720*/  ISETP.GE.AND P0, PT, R9, R10, PT ;  /* 0x0000000a0900720c */ /* 0x000fe20003f06270 */
[C---:B------:R-:W-:Y:S01]  /*4730*/  IMAD R12, R26.reuse, R11, RZ ;  /* 0x0000000b1a0c7224 */ /* 0x040fe200078e02ff */
[-C--:B------:R-:W-:Y:S04]  /*4740*/  SHF.R.U32.HI R14, RZ, R5.reuse, R14 ;  /* 0x00000005ff0e7219 */ /* 0x080fe8000001160e */
[----:B------:R-:W-:Y:S02]  /*4750*/  ISETP.GE.OR P0, PT, R3, R12, P0 ;  /* 0x0000000c0300720c */ /* 0x000fe40000706670 */
[----:B------:R-:W-:Y:S05]  /*4760*/  SEL R15, R9, R14, !P2 ;  /* 0x0000000e090f7207 */ /* 0x000fea0005000000 */
[----:B------:R-:W-:Y:S04]  /*4770*/  IMAD.MOV R14, RZ, RZ, -R15 ;  /* 0x000000ffff0e7224 */ /* 0x000fe800078e0a0f */
[----:B------:R-:W-:Y:S02]  /*4780*/  IMAD R14, R26, R14, R9 ;  /* 0x0000000e1a0e7224 */ /* 0x000fe400078e0209 */
[C---:B------:R-:W-:Y:S05]  /*4790*/  @!P0 IMAD.HI.U32 R10, R3.reuse, R4, RZ ;  /* 0x00000004030a8227 */ /* 0x040fea00078e00ff */
[----:B------:R-:W-:Y:S04]  /*47a0*/  @!P0 SHF.R.U32.HI R10, RZ, R5, R10 ;  /* 0x00000005ff0a8219 */ /* 0x000fe8000001160a */
[----:B------:R-:W-:Y:S01]  /*47b0*/  @!P0 SEL R0, R3, R10, !P2 ;  /* 0x0000000a03008207 */ /* 0x000fe20005000000 */
[----:B------:R-:W-:Y:S03]  /*47c0*/  IMAD.MOV R10, RZ, RZ, -R3 ;  /* 0x000000ffff0a7224 */ /* 0x000fe600078e0a03 */
[----:B------:R-:W-:Y:S01]  /*47d0*/  @!P0 IADD3 R15, PT, PT, R15, -R0, RZ ;  /* 0x800000000f0f8210 */ /* 0x000fe20007ffe0ff */
[----:B------:R-:W-:Y:S01]  /*47e0*/  @!P0 IMAD R0, R11, R14, R0 ;  /* 0x0000000e0b008224 */ /* 0x000fe200078e0200 */
[----:B------:R-:W-:Y:S01]  /*47f0*/  IADD3 R11, PT, PT, -R9, RZ, RZ ;  /* 0x000000ff090b7210 */ /* 0x000fe20007ffe1ff */
[----:B------:R-:W-:Y:S02]  /*4800*/  IMAD R13, R2, R10, R13 ;  /* 0x0000000a020d7224 */ /* 0x000fe400078e020d */
[----:B------:R-:W-:Y:S02]  /*4810*/  @!P0 IMAD R9, R15, R26, R3 ;  /* 0x0000001a0f098224 */ /* 0x000fe400078e0203 */
[----:B------:R-:W-:Y:S02]  /*4820*/  @!P0 IMAD.MOV.U32 R3, RZ, RZ, R0 ;  /* 0x000000ffff038224 */ /* 0x000fe400078e0000 */
[----:B------:R-:W-:Y:S02]  /*4830*/  IMAD R8, R6, R11, R8 ;  /* 0x0000000b06087224 */ /* 0x000fe400078e0208 */
[----:B------:R-:W-:Y:S02]  /*4840*/  IMAD R13, R3, R2, R13 ;  /* 0x00000002030d7224 */ /* 0x000fe400078e020d */
[----:B------:R-:W-:Y:S02]  /*4850*/  IMAD R8, R9, R6, R8 ;  /* 0x0000000609087224 */ /* 0x000fe400078e0208 */
.L_x_73:
[----:B------:R-:W-:Y:S05]  /*4860*/  BRA.U UP1, `(.L_x_74) ;  /* 0x0000000101107547 */ /* 0x000fea000b800000 */
[----:B------:R-:W-:Y:S04]  /*4870*/  MOV R0, UR18 ;  /* 0x0000001200007c02 */ /* 0x000fe80008000f00 */
[----:B------:R-:W-:Y:S04]  /*4880*/  SHF.L.U32 R3, R0, 0x1f, RZ ;  /* 0x0000001f00037819 */ /* 0x000fe800000006ff */
[----:B------:R-:W2:Y:S02]  /*4890*/  SYNCS.PHASECHK.TRANS64.TRYWAIT P0, [UR7+0x68], R3 ;  /* 0x00006803ff0075a7 */ /* 0x000ea40008001107 */
[----:B--2---:R-:W-:Y:S05]  /*48a0*/  @!P0 BRA `(.L_x_75) ;  /* 0x0000002400f88947 */ /* 0x004fea0003800000 */
.L_x_74:
[----:B------:R-:W-:Y:S05]  /*48b0*/  BRA.U !UP3, `(.L_x_76) ;  /* 0x000000010b347547 */ /* 0x000fea000b800000 */
[----:B------:R-:W-:Y:S01]  /*48c0*/  UPLOP3.LUT UP0, UPT, UPT, UPT, UP2, 0x80, 0x8 ;  /* 0x000000000008789c */ /* 0x000fe20003f0f020 */
[----:B--2---:R-:W-:Y:S02]  /*48d0*/  HFMA2 R0, -RZ, RZ, 0, 5.9604644775390625e-08 ;  /* 0x00000001ff007431 */ /* 0x004fe400000001ff */
[----:B------:R-:W-:Y:S03]  /*48e0*/  IMAD.MOV.U32 R70, RZ, RZ, 0x1 ;  /* 0x00000001ff467424 */ /* 0x000fe600078e00ff */
[----:B------:R-:W-:Y:S05]  /*48f0*/  PLOP3.LUT P0, PT, PT, PT, UP0, 0x80, 0x8 ;  /* 0x000000000008781c */ /* 0x000fea0003f0f008 */
[----:B------:R-:W2:Y:S01]  /*4900*/  @UP0 LDCU.64 UR4, c[0x0][0x888] ;  /* 0x00011100ff0407ac */ /* 0x000ea20008000a00 */
[----:B------:R-:W-:Y:S07]  /*4910*/  @UP0 UIMAD UR6, UR60, UR16, URZ ;  /* 0x000000103c0602a4 */ /* 0x000fee000f8e02ff */
[----:B------:R-:W-:Y:S01]  /*4920*/  @!P0 PRMT R70, R0, 0x7610, R70 ;  /* 0x0000761000468816 */ /* 0x000fe20000000046 */
[----:B--2---:R-:W-:Y:S06]  /*4930*/  @UP0 UIMAD.WIDE UR4, UR6, 0x4, UR4 ;  /* 0x00000004060408a5 */ /* 0x004fec000f8e0204 */
[----:B------:R-:W-:Y:S01]  /*4940*/  IMAD.U32 R10, RZ, RZ, UR4 ;  /* 0x00000004ff0a7e24 */ /* 0x000fe2000f8e00ff */
[----:B------:R-:W-:Y:S04]  /*4950*/  MOV R11, UR5 ;  /* 0x00000005000b7c02 */ /* 0x000fe80008000f00 */
[----:B------:R-:W2:Y:S01]  /*4960*/  @!UP0 LDCU UR4, c[0x0][0x880] ;  /* 0x00011000ff0487ac */ /* 0x000ea20008000800 */
[----:B------:R3:W5:Y:S02]  /*4970*/  @P0 LDG.E R35, desc[UR48][R10.64] ;  /* 0x000000300a230981 */ /* 0x000764000c1e1900 */
[----:B--23--:R-:W-:Y:S07]  /*4980*/  @!P0 IMAD.U32 R35, RZ, RZ, UR4 ;  /* 0x00000004ff238e24 */ /* 0x00cfee000f8e00ff */
.L_x_76:
[----:B-----5:R-:W-:Y:S01]  /*4990*/  @!P4 FSETP.EQ.AND P5, PT, R35, RZ, PT ;  /* 0x000000ff2300c20b */ /* 0x020fe20003fa2000 */
[----:B------:R-:W-:Y:S01]  /*49a0*/  @!UPT UIADD3 URZ, UPT, UPT, URZ, URZ, URZ ;  /* 0x000000fffffff290 */ /* 0x000fe2000fffe0ff */
[----:B------:R-:W-:Y:S11]  /*49b0*/  @!P4 BRA `(.L_x_77) ;  /* 0x000000000014c947 */ /* 0x000ff60003800000 */
[----:B------:R-:W-:Y:S02]  /*49c0*/  LOP3.LUT P0, RZ, R70, 0xff, RZ, 0xc0, !PT ;  /* 0x000000ff46ff7812 */ /* 0x000fe4000780c0ff */
[----:B------:R-:W-:Y:S04]  /*49d0*/  PLOP3.LUT P5, PT, PT, PT, UP0, 0x80, 0x8 ;  /* 0x000000000008781c */ /* 0x000fe80003faf008 */
[----:B------:R-:W-:Y:S07]  /*49e0*/  PLOP3.LUT P5, PT, P5, PT, PT, 0x8, 0x80 ;  /* 0x000000000080781c */ /* 0x000fee0002fae170 */
[----:B------:R-:W-:Y:S11]  /*49f0*/  @P0 FSETP.EQ.AND P5, PT, R35, RZ, PT ;  /* 0x000000ff2300020b */ /* 0x000ff60003fa2000 */
[----:B------:R-:W-:Y:S02]  /*4a00*/  @!UPT UIADD3 URZ, UPT, UPT, URZ, URZ, URZ ;  /* 0x000000fffffff290 */ /* 0x000fe4000fffe0ff */
.L_x_77:
[----:B------:R-:W3:Y:S01]  /*4a10*/  LDC.64 R14, c[0x0][0xb10] ;  /* 0x0002c400ff0e7b82 */ /* 0x000ee20000000a00 */
[----:B------:R-:W-:Y:S01]  /*4a20*/  ULEA UR5, UR13, UR7, 0x3 ;  /* 0x000000070d057291 */ /* 0x000fe2000f8e18ff */
[----:B------:R-:W-:Y:S01]  /*4a30*/  SHF.L.U32 R12, R30, 0x1f, RZ ;  /* 0x0000001f1e0c7819 */ /* 0x000fe200000006ff */
[----:B------:R-:W-:Y:S01]  /*4a40*/  VIADD R29, R29, 0x1 ;  /* 0x000000011d1d7836 */ /* 0x000fe20000000000 */
[----:B------:R-:W-:Y:S04]  /*4a50*/  @P3 SHF.R.U32.HI R27, RZ, 0x10, R21 ;  /* 0x00000010ff1b3819 */ /* 0x000fe80000011615 */
[----:B------:R-:W5:Y:S02]  /*4a60*/  LDC.64 R10, c[0x0][0xb18] ;  /* 0x0002c600ff0a7b82 */ /* 0x000f640000000a00 */
[----:B------:R-:W1:Y:S01]  /*4a70*/  SYNCS.PHASECHK.TRANS64.TRYWAIT P4, [UR5+0x50], R12 ;  /* 0x0000500cff0075a7 */ /* 0x000e620008081105 */
[----:B---3--:R-:W-:Y:S05]  /*4a80*/  @!P1 IMAD.HI.U32 R14, R13, R14, RZ ;  /* 0x0000000e0d0e9227 */ /* 0x008fea00078e00ff */
[----:B--2---:R-:W2:Y:S01]  /*4a90*/  @!P1 LDC R0, c[0x0][0xb20] ;  /* 0x0002c800ff009b82 */ /* 0x004ea20000000800 */
[----:B------:R-:W-:Y:S01]  /*4aa0*/  @!P1 SHF.R.U32.HI R14, RZ, R15, R14 ;  /* 0x0000000fff0e9219 */ /* 0x000fe2000001160e */
[----:B-----5:R-:W-:Y:S01]  /*4ab0*/  @!P1 IMAD.HI.U32 R11, R8, R11, RZ ;  /* 0x0000000b080b9227 */ /* 0x020fe200078e00ff */
[----:B------:R-:W-:Y:S05]  /*4ac0*/  @!P1 ISETP.NE.AND P0, PT, R10, 0x1, PT ;  /* 0x000000010a00980c */ /* 0x000fea0003f05270 */
[----:B------:R-:W3:Y:S01]  /*4ad0*/  @!P1 LDC R3, c[0x0][0xb0c] ;  /* 0x0002c300ff039b82 */ /* 0x000ee20000000800 */
[----:B--2---:R-:W-:Y:S02]  /*4ae0*/  @!P1 SHF.R.U32.HI R9, RZ, R0, R11 ;  /* 0x00000000ff099219 */ /* 0x004fe4000001160b */
[----:B---3--:R-:W-:Y:S02]  /*4af0*/  @!P1 ISETP.NE.AND P2, PT, R3, 0x1, PT ;  /* 0x000000010300980c */ /* 0x008fe40003f45270 */
[----:B------:R-:W-:Y:S02]  /*4b00*/  @!P1 SEL R9, R8, R9, !P0 ;  /* 0x0000000908099207 */ /* 0x000fe40004000000 */
[----:B------:R-:W-:Y:S02]  /*4b10*/  ELECT P0, URZ, PT ;  /* 0x0000000000ff782f */ /* 0x000fe40003800000 */
[----:B------:R-:W-:Y:S05]  /*4b20*/  @!P1 SEL R14, R13, R14, !P2 ;  /* 0x0000000e0d0e9207 */ /* 0x000fea0005000000 */
[----:B------:R-:W-:Y:S02]  /*4b30*/  @!P1 IMAD.IADD R0, R9, 0x1, -R14 ;  /* 0x0000000109009824 */ /* 0x000fe400078e0a0e */
[----:B------:R-:W-:Y:S02]  /*4b40*/  @!P1 IMAD.IADD R9, R14, 0x1, -R9 ;  /* 0x000000010e099824 */ /* 0x000fe400078e0a09 */
[----:B------:R-:W-:Y:S02]  /*4b50*/  @!P1 IMAD R13, R0, R3, R13 ;  /* 0x00000003000d9224 */ /* 0x000fe400078e020d */
[----:B------:R-:W-:Y:S01]  /*4b60*/  @!P1 IMAD R8, R9, R10, R8 ;  /* 0x0000000a09089224 */ /* 0x000fe200078e0208 */
[----:B-1----:R-:W-:Y:S06]  /*4b70*/  @!P4 BRA `(.L_x_78) ;  /* 0x00000024005cc947 */ /* 0x002fec0003800000 */
.L_x_136:
[----:B------:R-:W-:Y:S01]  /*4b80*/  PLOP3.LUT P5, PT, P5, P0, PT, 0xf2, 0x2f ;  /* 0x00000000002f781c */ /* 0x000fe20002fa1e72 */
[----:B------:R-:W-:Y:S01]  /*4b90*/  UIADD3 UR9, UPT, UPT, UR5, 0x40, URZ ;  /* 0x0000004005097890 */ /* 0x000fe2000fffe0ff */
[----:B------:R-:W-:Y:S01]  /*4ba0*/  UMOV UR20, 0x0 ;  /* 0x0000000000147882 */ /* 0x000fe20000000000 */
[----:B------:R-:W-:Y:S01]  /*4bb0*/  UMOV UR21, 0x10000000 ;  /* 0x1000000000157882 */ /* 0x000fe20000000000 */
[----:B------:R-:W-:Y:S01]  /*4bc0*/  UMOV UR12, UR60 ;  /* 0x0000003c000c7c82 */ /* 0x000fe20008000000 */
[----:B------:R-:W-:Y:S08]  /*4bd0*/  @P3 R2UR UR60, R27 ;  /* 0x000000001b3c32ca */ /* 0x000ff000000e0000 */
[----:B-1----:R-:W-:Y:S01]  /*4be0*/  @!P5 IADD3 R3, P0, PT, R32, 0x580, RZ ;  /* 0x000005802003d810 */ /* 0x002fe20007f1e0ff */
[----:B------:R-:W-:Y:S01]  /*4bf0*/  @!P5 IMAD.SHL.U32 R63, R63, 0x20, RZ ;  /* 0x000000203f3fd824 */ /* 0x000fe200078e00ff */
[----:B------:R-:W-:Y:S01]  /*4c00*/  VOTEU.ALL UP1, P5 ;  /* 0x0000000000ff7886 */ /* 0x000fe20002820000 */
[----:B------:R-:W-:Y:S01]  /*4c10*/  @!P5 IMAD.SHL.U32 R69, R69, 0x40, RZ ;  /* 0x000000404545d824 */ /* 0x000fe200078e00ff */
[----:B------:R-:W-:Y:S01]  /*4c20*/  @!P5 R2UR UR6, R3 ;  /* 0x000000000306d2ca */ /* 0x000fe200000e0000 */
[----:B------:R-:W-:Y:S01]  /*4c30*/  @!P5 IMAD.X R0, RZ, RZ, R33, P0 ;  /* 0x000000ffff00d224 */ /* 0x000fe200000e0621 */
[----:B------:R-:W-:Y:S01]  /*4c40*/  @!P5 R2UR UR10, R63 ;  /* 0x000000003f0ad2ca */ /* 0x000fe200000e0000 */
[----:B------:R-:W-:Y:S01]  /*4c50*/  @!UP1 ULEA UR8, UR13, UR7, 0xc ;  /* 0x000000070d089291 */ /* 0x000fe2000f8e60ff */
[----:B------:R-:W-:Y:S01]  /*4c60*/  @!P5 R2UR UR11, R69 ;  /* 0x00000000450bd2ca */ /* 0x000fe200000e0000 */
[----:B------:R-:W-:Y:S01]  /*4c70*/  IMAD.IADD R63, R8, 0x1, R62 ;  /* 0x00000001083f7824 */ /* 0x000fe200078e023e */
[----:B------:R-:W-:Y:S01]  /*4c80*/  @!P5 R2UR UR4, R0 ;  /* 0x000000000004d2ca */ /* 0x000fe200000e0000 */
[----:B------:R-:W-:Y:S01]  /*4c90*/  @!UP1 UIADD3 UR8, UPT, UPT, UR8, 0x200, URZ ;  /* 0x0000020008089890 */ /* 0x000fe2000fffe0ff */
[----:B------:R-:W-:Y:S01]  /*4ca0*/  ISETP.NE.AND P0, PT, R29, 0x2, PT ;  /* 0x000000021d00780c */ /* 0x000fe20003f05270 */
[----:B------:R-:W-:Y:S01]  /*4cb0*/  VOTEU.ALL UP1, P5 ;  /* 0x0000000000ff7886 */ /* 0x000fe20002820000 */
[----:B------:R-:W-:Y:S02]  /*4cc0*/  IMAD.IADD R69, R13, 0x1, R68 ;  /* 0x000000010d457824 */ /* 0x000fe400078e0244 */
[----:B------:R-:W-:Y:S01]  /*4cd0*/  SEL R3, RZ, 0x1, P0 ;  /* 0x00000001ff037807 */ /* 0x000fe20000000000 */
[----:B------:R-:W-:Y:S01]  /*4ce0*/  IMAD.U32 R10, RZ, RZ, UR6 ;  /* 0x00000006ff0a7e24 */ /* 0x000fe2000f8e00ff */
[----:B------:R-:W-:Y:S02]  /*4cf0*/  SEL R29, R29, RZ, P0 ;  /* 0x000000ff1d1d7207 */ /* 0x000fe40000000000 */
[----:B------:R-:W-:Y:S02]  /*4d00*/  LOP3.LUT R28, R28, R3, RZ, 0x3c, !PT ;  /* 0x000000031c1c7212 */ /* 0x000fe400078e3cff */
[----:B------:R-:W-:Y:S01]  /*4d10*/  @!P5 R2UR UR14, R10 ;  /* 0x000000000a0ed2ca */ /* 0x000fe200000e0000 */
[----:B------:R-:W-:Y:S01]  /*4d20*/  IMAD.U32 R11, RZ, RZ, UR4 ;  /* 0x00000004ff0b7e24 */ /* 0x000fe2000f8e00ff */
[----:B------:R-:W-:Y:S04]  /*4d30*/  UPRMT UR4, UR45, 0x654, UR9 ;  /* 0x000006542d047896 */ /* 0x000fe80008000009 */
[----:B------:R-:W-:Y:S11]  /*4d40*/  @!P5 R2UR UR15, R11 ;  /* 0x000000000b0fd2ca */ /* 0x000ff600000e0000 */
[----:B------:R-:W-:Y:S02]  /*4d50*/  @!UPT UIADD3 URZ, UPT, UPT, URZ, URZ, URZ ;  /* 0x000000fffffff290 */ /* 0x000fe4000fffe0ff */
[----:B------:R2:W-:Y:S01]  /*4d60*/  @!UP1 UTMALDG.3D [UR8], [UR14], desc[UR20] ;  /* 0x000014080e0095b4 */ /* 0x0005e20008011000 */
[----:B------:R2:W-:Y:S01]  /*4d70*/  @!P5 SYNCS.ARRIVE.TRANS64.RED.A0TR RZ, [UR5+0x40], R25 ;  /* 0x00004019ffffd9a7 */ /* 0x0005e20008300405 */
[----:B------:R-:W-:Y:S01]  /*4d80*/  SYNCS.ARRIVE.TRANS64.RED.A1T0 RZ, [UR4], RZ ;  /* 0x000000ffffff79a7 */ /* 0x000fe20008100404 */
[----:B------:R-:W-:Y:S04]  /*4d90*/  UIADD3 UR4, UPT, UPT, UR13, 0x1, URZ ;  /* 0x000000010d047890 */ /* 0x000fe8000fffe0ff */
[----:B------:R-:W-:Y:S04]  /*4da0*/  UISETP.NE.AND UP1, UPT, UR4, 0x2, UPT ;  /* 0x000000020400788c */ /* 0x000fe8000bf25270 */
[----:B------:R-:W-:Y:S02]  /*4db0*/  USEL UR5, URZ, 0x1, UP1 ;  /* 0x00000001ff057887 */ /* 0x000fe40008800000 */
[----:B------:R-:W-:Y:S02]  /*4dc0*/  USEL UR13, UR4, URZ, UP1 ;  /* 0x000000ff040d7287 */ /* 0x000fe40008800000 */
[----:B------:R-:W-:Y:S02]  /*4dd0*/  UPLOP3.LUT UP1, UPT, UPT, UPT, UPT, 0x80, 0x8 ;  /* 0x000000000008789c */ /* 0x000fe40003f2f070 */
[----:B------:R-:W-:Y:S01]  /*4de0*/  LOP3.LUT R30, R30, UR5, RZ, 0x3c, !PT ;  /* 0x000000051e1e7c12 */ /* 0x000fe2000f8e3cff */
[----:B------:R-:W-:Y:S08]  /*4df0*/  @P3 BRA `(.L_x_79) ;  /* 0xfffffff400983947 */ /* 0x000ff0000383ffff */
[----:B------:R-:W-:Y:S01]  /*4e00*/  UIADD3 UR7, UPT, UPT, UR7, 0x50, URZ ;  /* 0x0000005007077890 */ /* 0x000fe2000fffe0ff */
[----:B------:R-:W-:-:S03]  /*4e10*/  SHF.L.U32 R3, R30, 0x1f, RZ ;  /* 0x0000001f1e037819 */ /* 0x000fc600000006ff */
[----:B------:R-:W-:-:S09]  /*4e20*/  ULEA UR4, UR13, UR7, 0x3 ;  /* 0x000000070d047291 */ /* 0x000fd2000f8e18ff */
[----:B------:R-:W1:Y:S02]  /*4e30*/  SYNCS.PHASECHK.TRANS64.TRYWAIT P0, [UR4], R3 ;  /* 0x00000003ff0075a7 */ /* 0x000e640008001104 */
[----:B-1----:R-:W-:Y:S05]  /*4e40*/  @!P0 BRA `(.L_x_80) ;  /* 0x0000002000c08947 */ /* 0x002fea0003800000 */
.L_x_138:
[----:B------:R-:W-:-:S04]  /*4e50*/  UIADD3 UR4, UPT, UPT, UR13, 0x1, URZ ;  /* 0x000000010d047890 */ /* 0x000fc8000fffe0ff */
[----:B------:R-:W-:-:S04]  /*4e60*/  UISETP.NE.AND UP0, UPT, UR4, 0x2, UPT ;  /* 0x000000020400788c */ /* 0x000fc8000bf05270 */
[----:B------:R-:W-:Y:S02]  /*4e70*/  USEL UR5, URZ, 0x1, UP0 ;  /* 0x00000001ff057887 */ /* 0x000fe40008000000 */
[----:B------:R-:W-:-:S04]  /*4e80*/  USEL UR4, UR4, URZ, UP0 ;  /* 0x000000ff04047287 */ /* 0x000fc80008000000 */
[----:B------:R-:W-:Y:S01]  /*4e90*/  ULEA UR4, UR4, UR7, 0x3 ;  /* 0x0000000704047291 */ /* 0x000fe2000f8e18ff */
[----:B-1----:R-:W-:-:S04]  /*4ea0*/  LOP3.LUT R3, R30, UR5, RZ, 0x3c, !PT ;  /* 0x000000051e037c12 */ /* 0x002fc8000f8e3cff */
[----:B------:R-:W-:Y:S01]  /*4eb0*/  SHF.L.U32 R3, R3, 0x1f, RZ ;  /* 0x0000001f03037819 */ /* 0x000fe200000006ff */
[----:B------:R-:W-:-:S07]  /*4ec0*/  IMAD.U32 R0, RZ, RZ, UR4 ;  /* 0x00000004ff007e24 */ /* 0x000fce000f8e00ff */
.L_x_81:
[----:B-1----:R1:W3:Y:S02]  /*4ed0*/  SYNCS.PHASECHK.TRANS64.TRYWAIT P0, [R0+URZ], R3 ;  /* 0x00000003000075a7 */ /* 0x0022e400080011ff */
[----:B---3--:R-:W-:Y:S05]  /*4ee0*/  @!P0 NANOSLEEP.SYNCS 0x989680 ;  /* 0x009896800000895d */ /* 0x008fea0003900000 */
[----:B------:R-:W3:Y:S02]  /*4ef0*/  @!P0 SYNCS.PHASECHK.TRANS64 P0, [R0+URZ], R3 ;  /* 0x00000003000085a7 */ /* 0x000ee400080010ff */
[----:B--23--:R-:W-:Y:S05]  /*4f00*/  @P0 EXIT ;  /* 0x000000000000094d */ /* 0x00cfea0003800000 */
[----:B------:R-:W-:Y:S05]  /*4f10*/  BRA `(.L_x_81) ;  /* 0xfffffffc00ec7947 */ /* 0x000fea000383ffff */
.L_x_71:
[----:B------:R-:W-:-:S06]  /*4f20*/  UISETP.GE.AND UP1, UPT, UR10, 0x4, UPT ;  /* 0x000000040a00788c */ /* 0x000fcc000bf26270 */
[----:B------:R-:W-:-:S13]  /*4f30*/  PLOP3.LUT P0, PT, PT, PT, UP1, 0x80, 0x8 ;  /* 0x000000000008781c */ /* 0x000fda0003f0f018 */
[----:B------:R-:W-:Y:S05]  /*4f40*/  @!P0 EXIT ;  /* 0x000000000000894d */ /* 0x000fea0003800000 */
[----:B------:R-:W-:Y:S01]  /*4f50*/  BAR.SYNC.DEFER_BLOCKING 0x6, 0xa0 ;  /* 0x0182800000007b1d */ /* 0x000fe20000010000 */
[C---:B------:R-:W-:Y:S01]  /*4f60*/  IMAD.SHL.U32 R7, R86.reuse, 0x20, RZ ;  /* 0x0000002056077824 */ /* 0x040fe200078e00ff */
[C---:B------:R-:W-:Y:S01]  /*4f70*/  LOP3.LUT P0, RZ, R86.reuse, 0x4, RZ, 0xc0, !PT ;  /* 0x0000000456ff7812 */ /* 0x040fe2000780c0ff */
[C---:B------:R-:W-:Y:S01]  /*4f80*/  IMAD.SHL.U32 R74, R86.reuse, 0x10, RZ ;  /* 0x00000010564a7824 */ /* 0x040fe200078e00ff */
[----:B------:R-:W-:Y:S01]  /*4f90*/  CS2R R82, SRZ ;  /* 0x0000000000527805 */ /* 0x000fe2000001ff00 */
[C---:B------:R-:W-:Y:S01]  /*4fa0*/  IMAD.SHL.U32 R5, R86.reuse, 0x4, RZ ;  /* 0x0000000456057824 */ /* 0x040fe200078e00ff */
[----:B------:R-:W-:Y:S02]  /*4fb0*/  UMOV UR36, 0x400 ;  /* 0x0000040000247882 */ /* 0x000fe40000000000 */
[----:B------:R-:W1:Y:S01]  /*4fc0*/  LDC R73, c[0x0][0x370] ;  /* 0x0000dc00ff497b82 */ /* 0x000e620000000800 */
[----:B------:R-:W-:Y:S01]  /*4fd0*/  ULEA UR36, UR45, UR36, 0x18 ;  /* 0x000000242d247291 */ /* 0x000fe2000f8ec0ff */
[----:B------:R-:W-:Y:S01]  /*4fe0*/  LOP3.LUT R0, R7, 0xc0, RZ, 0xc0, !PT ;  /* 0x000000c007007812 */ /* 0x000fe200078ec0ff */
[----:B------:R-:W-:Y:S01]  /*4ff0*/  IMAD.U32 R32, R86, 0x10000, RZ ;  /* 0x0001000056207824 */ /* 0x000fe200078e00ff */
[----:B------:R-:W-:Y:S01]  /*5000*/  LOP3.LUT R74, R74, 0x600, RZ, 0xc0, !PT ;  /* 0x000006004a4a7812 */ /* 0x000fe200078ec0ff */
[----:B------:R-:W-:Y:S01]  /*5010*/  IMAD.MOV.U32 R85, RZ, RZ, 0x10 ;  /* 0x00000010ff557424 */ /* 0x000fe200078e00ff */
[----:B------:R-:W-:Y:S01]  /*5020*/  LOP3.LUT R5, R0, 0x18, R5, 0xf8, !PT ;  /* 0x0000001800057812 */ /* 0x000fe200078ef805 */
[----:B------:R-:W-:Y:S01]  /*5030*/  IMAD.MOV.U32 R84, RZ, RZ, 0x1 ;  /* 0x00000001ff547424 */ /* 0x000fe200078e00ff */
[----:B------:R-:W2:Y:S01]  /*5040*/  LDC R28, c[0x0][0xb0c] ;  /* 0x0002c300ff1c7b82 */ /* 0x000ea20000000800 */
[----:B------:R-:W-:Y:S01]  /*5050*/  SHF.R.U32.HI R0, RZ, 0x1, R86 ;  /* 0x00000001ff007819 */ /* 0x000fe20000011656 */
[----:B------:R-:W-:Y:S01]  /*5060*/  IMAD.MOV.U32 R30, RZ, RZ, RZ ;  /* 0x000000ffff1e7224 */ /* 0x000fe200078e00ff */
[--C-:B------:R-:W-:Y:S01]  /*5070*/  LOP3.LUT R74, R74, 0x20, R7.reuse, 0xf8, !PT ;  /* 0x000000204a4a7812 */ /* 0x100fe200078ef807 */
[----:B------:R-:W-:Y:S01]  /*5080*/  IMAD.MOV.U32 R88, RZ, RZ, RZ ;  /* 0x000000ffff587224 */ /* 0x000fe200078e00ff */
[----:B------:R-:W-:Y:S01]  /*5090*/  LOP3.LUT R32, R32, 0x600000, RZ, 0xc0, !PT ;  /* 0x0060000020207812 */ /* 0x000fe200078ec0ff */
[----:B------:R-:W-:Y:S01]  /*50a0*/  IMAD.MOV.U32 R81, RZ, RZ, RZ ;  /* 0x000000ffff517224 */ /* 0x000fe200078e00ff */
[----:B------:R-:W-:Y:S01]  /*50b0*/  LOP3.LUT R5, R5, 0x8, R0, 0x78, !PT ;  /* 0x0000000805057812 */ /* 0x000fe200078e7800 */
[----:B------:R-:W4:Y:S01]  /*50c0*/  LDC R71, c[0x0][0xb20] ;  /* 0x0002c800ff477b82 */ /* 0x000f220000000800 */
[----:B------:R-:W3:Y:S01]  /*50d0*/  LDS R3, [UR36+0x120] ;  /* 0x00012024ff037984 */ /* 0x000ee20008000800 */
[----:B------:R-:W-:Y:S01]  /*50e0*/  LOP3.LUT R74, R74, 0x100, R7, 0xf8, !PT ;  /* 0x000001004a4a7812 */ /* 0x000fe200078ef807 */
[----:B------:R-:W1:Y:S01]  /*50f0*/  LDCU.64 UR46, c[0x0][0x348] ;  /* 0x00006900ff2e77ac */ /* 0x000e620008000a00 */
[----:B------:R-:W-:-:S02]  /*5100*/  LOP3.LUT R86, R86, 0x60, RZ, 0xc0, !PT ;  /* 0x0000006056567812 */ /* 0x000fc400078ec0ff */
[----:B------:R-:W-:Y:S01]  /*5110*/  LOP3.LUT R74, R74, R5, RZ, 0xfc, !PT ;  /* 0x000000054a4a7212 */ /* 0x000fe200078efcff */
[----:B------:R-:W1:Y:S01]  /*5120*/  LDCU.64 UR40, c[0x0][0x888] ;  /* 0x00011100ff2877ac */ /* 0x000e620008000a00 */
[----:B------:R-:W1:Y:S01]  /*5130*/  LDC R27, c[0x0][0xb30] ;  /* 0x0002cc00ff1b7b82 */ /* 0x000e620000000800 */
[----:B------:R-:W-:Y:S01]  /*5140*/  SEL R85, R85, 0xfffffff0, !P0 ;  /* 0xfffffff055557807 */ /* 0x000fe20004000000 */
[----:B------:R-:W-:Y:S01]  /*5150*/  UIADD3 UR42, UPT, UPT, UR36, 0x200, URZ ;  /* 0x00000200242a7890 */ /* 0x000fe2000fffe0ff */
[----:B------:R-:W-:Y:S01]  /*5160*/  UMOV UR37, URZ ;  /* 0x000000ff00257c82 */ /* 0x000fe20008000000 */
[----:B------:R-:W-:-:S04]  /*5170*/  UMOV UR38, URZ ;  /* 0x000000ff00267c82 */ /* 0x000fc80008000000 */
[----:B------:R-:W1:Y:S08]  /*5180*/  LDC.64 R60, c[0x0][0xb10] ;  /* 0x0002c400ff3c7b82 */ /* 0x000e700000000a00 */
[----:B------:R-:W1:Y:S08]  /*5190*/  LDC.64 R24, c[0x0][0xb18] ;  /* 0x0002c600ff187b82 */ /* 0x000e700000000a00 */
[----:B------:R-:W1:Y:S08]  /*51a0*/  LDC.64 R56, c[0x0][0x888] ;  /* 0x00022200ff387b82 */ /* 0x000e700000000a00 */
[----:B------:R-:W1:Y:S01]  /*51b0*/  LDC.64 R22, c[0x0][0xb28] ;  /* 0x0002ca00ff167b82 */ /* 0x000e620000000a00 */
[----:B---3--:R-:W-:-:S07]  /*51c0*/  IMAD.IADD R32, R3, 0x1, R32 ;  /* 0x0000000103207824 */ /* 0x008fce00078e0220 */
[----:B------:R-:W3:Y:S08]  /*51d0*/  LDC.64 R58, c[0x0][0x890] ;  /* 0x00022400ff3a7b82 */ /* 0x000ef00000000a00 */
[----:B------:R-:W1:Y:S08]  /*51e0*/  LDC.64 R54, c[0x0][0x8b0] ;  /* 0x00022c00ff367b82 */ /* 0x000e700000000a00 */
[----:B------:R-:W1:Y:S08]  /*51f0*/  LDC.64 R52, c[0x0][0x8a8] ;  /* 0x00022a00ff347b82 */ /* 0x000e700000000a00 */
[----:B--2-4-:R-:W1:Y:S02]  /*5200*/  LDC R72, c[0x0][0x374] ;  /* 0x0000dd00ff487b82 */ /* 0x014e640000000800 */
.L_x_101:
[----:B------:R-:W-:Y:S02]  /*5210*/  LEA R0, R88, UR36, 0x3 ;  /* 0x0000002458007c11 */ /* 0x000fe4000f8e18ff */
[----:B------:R-:W-:Y:S02]  /*5220*/  SHF.L.U32 R3, R82, 0x1f, RZ ;  /* 0x0000001f52037819 */ /* 0x000fe400000006ff */
[----:B------:R-:W-:Y:S02]  /*5230*/  LEA R16, R88, UR36, 0x4 ;  /* 0x0000002458107c11 */ /* 0x000fe4000f8e20ff */
[----:B------:R-:W2:Y:S02]  /*5240*/  SYNCS.PHASECHK.TRANS64.TRYWAIT P0, [R0+URZ+0x70], R3 ;  /* 0x00007003000075a7 */ /* 0x000ea400080011ff */
[----:B-12---:R-:W-:Y:S05]  /*5250*/  @!P0 BRA `(.L_x_82) ;  /* 0x0000001c00d48947 */ /* 0x006fea0003800000 */
.L_x_139:
[----:B------:R-:W4:Y:S01]  /*5260*/  LDC.64 R12, c[0x0][0xb10] ;  /* 0x0002c400ff0c7b82 */ /* 0x000f220000000a00 */
[----:B------:R-:W3:Y:S01]  /*5270*/  LDS.128 R16, [R16+0x100] ;  /* 0x0001000010107984 */ /* 0x000ee20000000c00 */
[----:B-1----:R-:W-:Y:S01]  /*5280*/  ISETP.NE.AND P1, PT, R27, 0x1, PT ;  /* 0x000000011b00780c */ /* 0x002fe20003f25270 */
[----:B--2---:R-:W-:Y:S01]  /*5290*/  VIADD R0, R0, 0x80 ;  /* 0x0000008000007836 */ /* 0x004fe20000000000 */
[----:B------:R-:W-:Y:S04]  /*52a0*/  ISETP.GE.AND P0, PT, R26, 0x1, PT ;  /* 0x000000011a00780c */ /* 0x000fe80003f06270 */
[----:B------:R-:W1:Y:S01]  /*52b0*/  LDC.64 R10, c[0x0][0xb18] ;  /* 0x0002c600ff0a7b82 */ /* 0x000e620000000a00 */
[----:B------:R-:W-:Y:S01]  /*52c0*/  PRMT R0, RZ, 0x654, R0 ;  /* 0x00000654ff007816 */ /* 0x000fe20000000000 */
[----:B------:R-:W-:Y:S01]  /*52d0*/  @!PT LDS RZ, [RZ] ;  /* 0x00000000fffff984 */ /* 0x000fe20000000800 */
[----:B------:R-:W-:Y:S01]  /*52e0*/  @!PT LDS RZ, [RZ] ;  /* 0x00000000fffff984 */ /* 0x000fe20000000800 */
[----:B------:R-:W-:Y:S01]  /*52f0*/  @!PT LDS RZ, [RZ] ;  /* 0x00000000fffff984 */ /* 0x000fe20000000800 */
[----:B------:R-:W-:Y:S01]  /*5300*/  @!PT LDS RZ, [RZ] ;  /* 0x00000000fffff984 */ /* 0x000fe20000000800 */
[----:B------:R2:W-:Y:S06]  /*5310*/  MEMBAR.ALL.CTA ;  /* 0x0000000000007992 */ /* 0x0005ec0000008000 */
[----:B--2---:R-:W2:Y:S01]  /*5320*/  FENCE.VIEW.ASYNC.S ;  /* 0x00000000000073c6 */ /* 0x004ea20000000000 */
[----:B------:R-:W1:Y:S08]  /*5330*/  @!P1 LDC R14, c[0x0][0xb20] ;  /* 0x0002c800ff0e9b82 */ /* 0x000e700000000800 */
[----:B------:R-:W1:Y:S01]  /*5340*/  @!P1 LDC R9, c[0x0][0xb0c] ;  /* 0x0002c300ff099b82 */ /* 0x000e620000000800 */
[----:B--2---:R2:W-:Y:S01]  /*5350*/  SYNCS.ARRIVE.TRANS64.RED.A1T0 RZ, [R0+URZ], RZ ;  /* 0x000000ff00ff79a7 */ /* 0x0045e200081004ff */
[----:B---3--:R-:W-:Y:S04]  /*5360*/  LOP3.LUT P4, RZ, R18, 0x1, RZ, 0xc0, !PT ;  /* 0x0000000112ff7812 */ /* 0x008fe8000788c0ff */
[----:B------:R-:W-:Y:S09]  /*5370*/  P2R R87, PR, RZ, 0x10 ;  /* 0x00000010ff577803 */ /* 0x000ff20000000000 */
[----:B------:R-:W-:Y:S02]  /*5380*/  @P4 MOV R31, R16 ;  /* 0x00000010001f4202 */ /* 0x000fe40000000f00 */
[----:B------:R-:W-:Y:S01]  /*5390*/  @P4 LOP3.LUT R29, R17, 0xffff, RZ, 0xc0, !PT ;  /* 0x0000ffff111d4812 */ /* 0x000fe200078ec0ff */
[----:B--2-4-:R-:W-:Y:S06]  /*53a0*/  @!P0 BRA `(.L_x_83) ;  /* 0x0000000000a48947 */ /* 0x014fec0003800000 */
[----:B------:R-:W-:Y:S01]  /*53b0*/  IMAD.HI.U32 R34, R72, R25, RZ ;  /* 0x0000001948227227 */ /* 0x000fe200078e00ff */
[----:B------:R-:W-:Y:S02]  /*53c0*/  ISETP.NE.AND P0, PT, R24, 0x1, PT ;  /* 0x000000011800780c */ /* 0x000fe40003f05270 */
[----:B------:R-:W-:Y:S01]  /*53d0*/  ISETP.NE.AND P2, PT, R26, 0x1, PT ;  /* 0x000000011a00780c */ /* 0x000fe20003f45270 */
[-C--:B------:R-:W-:Y:S01]  /*53e0*/  IMAD.HI.U32 R20, R73, R60.reuse, RZ ;  /* 0x0000003c49147227 */ /* 0x080fe200078e00ff */
[----:B------:R-:W-:Y:S02]  /*53f0*/  SHF.R.U32.HI R21, RZ, R71, R34 ;  /* 0x00000047ff157219 */ /* 0x000fe40000011622 */
[----:B------:R-:W-:Y:S01]  /*5400*/  ISETP.NE.AND P3, PT, R28, 0x1, PT ;  /* 0x000000011c00780c */ /* 0x000fe20003f65270 */
[----:B------:R-:W-:Y:S01]  /*5410*/  IMAD.HI.U32 R38, R29, R25, RZ ;  /* 0x000000191d267227 */ /* 0x000fe200078e00ff */
[----:B------:R-:W-:Y:S02]  /*5420*/  SHF.R.U32.HI R20, RZ, R61, R20 ;  /* 0x0000003dff147219 */ /* 0x000fe40000011614 */
[----:B------:R-:W-:Y:S01]  /*5430*/  SEL R3, R72, R21, !P0 ;  /* 0x0000001548037207 */ /* 0x000fe20004000000 */
[----:B------:R-:W-:Y:S01]  /*5440*/  IMAD.HI.U32 R36, R31, R60, RZ ;  /* 0x0000003c1f247227 */ /* 0x000fe200078e00ff */
[----:B------:R-:W-:Y:S03]  /*5450*/  SEL R7, R73, R20, !P3 ;  /* 0x0000001449077207 */ /* 0x000fe60005800000 */
[-C--:B------:R-:W-:Y:S01]  /*5460*/  IMAD.HI.U32 R20, R3, R22.reuse, RZ ;  /* 0x0000001603147227 */ /* 0x080fe200078e00ff */
[----:B------:R-:W-:Y:S03]  /*5470*/  SHF.R.U32.HI R36, RZ, R61, R36 ;  /* 0x0000003dff247219 */ /* 0x000fe60000011624 */
[----:B------:R-:W-:Y:S01]  /*5480*/  IMAD.HI.U32 R34, R7, R22, RZ ;  /* 0x0000001607227227 */ /* 0x000fe200078e00ff */
[----:B------:R-:W-:Y:S02]  /*5490*/  @P2 SHF.R.U32.HI R3, RZ, R23, R20 ;  /* 0x00000017ff032219 */ /* 0x000fe40000011614 */
[----:B------:R-:W-:Y:S02]  /*54a0*/  SHF.R.U32.HI R20, RZ, R71, R38 ;  /* 0x00000047ff147219 */ /* 0x000fe40000011626 */
[----:B------:R-:W-:Y:S01]  /*54b0*/  @P2 SHF.R.U32.HI R7, RZ, R23, R34 ;  /* 0x00000017ff072219 */ /* 0x000fe20000011622 */
[C---:B------:R-:W-:Y:S01]  /*54c0*/  IMAD R2, R26.reuse, R3, RZ ;  /* 0x000000031a027224 */ /* 0x040fe200078e02ff */
[----:B------:R-:W-:Y:S02]  /*54d0*/  SEL R5, R29, R20, !P0 ;  /* 0x000000141d057207 */ /* 0x000fe40004000000 */
[----:B------:R-:W-:Y:S01]  /*54e0*/  SEL R3, R31, R36, !P3 ;  /* 0x000000241f037207 */ /* 0x000fe20005800000 */
[----:B------:R-:W-:Y:S01]  /*54f0*/  IMAD R4, R26, R7, RZ ;  /* 0x000000071a047224 */ /* 0x000fe200078e02ff */
[C---:B------:R-:W-:Y:S01]  /*5500*/  ISETP.GE.AND P0, PT, R5.reuse, R2, PT ;  /* 0x000000020500720c */ /* 0x040fe20003f06270 */
[----:B------:R-:W-:Y:S03]  /*5510*/  IMAD.HI.U32 R6, R5, R22, RZ ;  /* 0x0000001605067227 */ /* 0x000fe600078e00ff */
[----:B------:R-:W-:Y:S01]  /*5520*/  ISETP.GE.OR P0, PT, R3, R4, P0 ;  /* 0x000000040300720c */ /* 0x000fe20000706670 */
[----:B------:R-:W-:Y:S01]  /*5530*/  IMAD.MOV R4, RZ, RZ, -R3 ;  /* 0x000000ffff047224 */ /* 0x000fe200078e0a03 */
[-C--:B------:R-:W-:Y:S03]  /*5540*/  SHF.R.U32.HI R6, RZ, R23.reuse, R6 ;  /* 0x00000017ff067219 */ /* 0x080fe60000011606 */
[----:B------:R-:W-:Y:S01]  /*5550*/  IMAD R31, R28, R4, R31 ;  /* 0x000000041c1f7224 */ /* 0x000fe200078e021f */
[----:B------:R-:W-:Y:S05]  /*5560*/  SEL R15, R5, R6, !P2 ;  /* 0x00000006050f7207 */ /* 0x000fea0005000000 */
[----:B------:R-:W-:Y:S02]  /*5570*/  IMAD.MOV R6, RZ, RZ, -R15 ;  /* 0x000000ffff067224 */ /* 0x000fe400078e0a0f */
[C---:B------:R-:W-:Y:S04]  /*5580*/  @!P0 IMAD.HI.U32 R2, R3.reuse, R22, RZ ;  /* 0x0000001603028227 */ /* 0x040fe800078e00ff */
[----:B------:R-:W-:Y:S01]  /*5590*/  IMAD R6, R26, R6, R5 ;  /* 0x000000061a067224 */ /* 0x000fe200078e0205 */
[----:B------:R-:W-:Y:S04]  /*55a0*/  @!P0 SHF.R.U32.HI R2, RZ, R23, R2 ;  /* 0x00000017ff028219 */ /* 0x000fe80000011602 */
[----:B------:R-:W-:Y:S02]  /*55b0*/  @!P0 SEL R0, R3, R2, !P2 ;  /* 0x0000000203008207 */ /* 0x000fe40005000000 */
[----:B------:R-:W-:Y:S02]  /*55c0*/  IADD3 R2, PT, PT, -R5, RZ, RZ ;  /* 0x000000ff05027210 */ /* 0x000fe40007ffe1ff */
[----:B------:R-:W-:Y:S01]  /*55d0*/  @!P0 IADD3 R8, PT, PT, R15, -R0, RZ ;  /* 0x800000000f088210 */ /* 0x000fe20007ffe0ff */
[----:B------:R-:W-:Y:S02]  /*55e0*/  @!P0 IMAD R0, R7, R6, R0 ;  /* 0x0000000607008224 */ /* 0x000fe400078e0200 */
[----:B------:R-:W-:Y:S02]  /*55f0*/  IMAD R29, R24, R2, R29 ;  /* 0x00000002181d7224 */ /* 0x000fe400078e021d */
[----:B------:R-:W-:Y:S02]  /*5600*/  @!P0 IMAD R5, R8, R26, R3 ;  /* 0x0000001a08058224 */ /* 0x000fe400078e0203 */
[----:B------:R-:W-:Y:S04]  /*5610*/  @!P0 IMAD.MOV.U32 R3, RZ, RZ, R0 ;  /* 0x000000ffff038224 */ /* 0x000fe800078e0000 */
[----:B------:R-:W-:Y:S02]  /*5620*/  IMAD R31, R3, R28, R31 ;  /* 0x0000001c031f7224 */ /* 0x000fe400078e021f */
[----:B------:R-:W-:Y:S07]  /*5630*/  IMAD R29, R5, R24, R29 ;  /* 0x00000018051d7224 */ /* 0x000fee00078e021d */
.L_x_83:
[----:B------:R-:W-:Y:S01]  /*5640*/  @!P1 IMAD.HI.U32 R0, R31, R12, RZ ;  /* 0x0000000c1f009227 */ /* 0x000fe200078e00ff */
[----:B-1----:R-:W-:Y:S01]  /*5650*/  @!P1 ISETP.NE.AND P0, PT, R10, 0x1, PT ;  /* 0x000000010a00980c */ /* 0x002fe20003f05270 */
[----:B------:R-:W-:Y:S01]  /*5660*/  ULOP3.LUT UP0, URZ, UR42, 0x1b0, URZ, 0xc0, !UPT ;  /* 0x000001b02aff7892 */ /* 0x000fe2000f80c0ff */
[----:B------:R-:W-:Y:S01]  /*5670*/  @!P1 ISETP.NE.AND P2, PT, R9, 0x1, PT ;  /* 0x000000010900980c */ /* 0x000fe20003f45270 */
[----:B------:R-:W-:Y:S01]  /*5680*/  @!P1 IMAD.HI.U32 R3, R29, R11, RZ ;  /* 0x0000000b1d039227 */ /* 0x000fe200078e00ff */
[----:B------:R-:W-:Y:S02]  /*5690*/  @!P1 SHF.R.U32.HI R0, RZ, R13, R0 ;  /* 0x0000000dff009219 */ /* 0x000fe40000011600 */
[----:B------:R-:W-:Y:S01]  /*56a0*/  @P4 SHF.R.U32.HI R80, RZ, 0x10, R17 ;  /* 0x00000010ff504819 */ /* 0x000fe20000011611 */
[----:B------:R-:W-:Y:S01]  /*56b0*/  VIADD R88, R88, 0x1 ;  /* 0x0000000158587836 */ /* 0x000fe20000000000 */
[----:B------:R-:W-:Y:S02]  /*56c0*/  @!P1 SHF.R.U32.HI R2, RZ, R14, R3 ;  /* 0x0000000eff029219 */ /* 0x000fe40000011603 */
[----:B------:R-:W-:Y:S02]  /*56d0*/  @!P1 SEL R3, R31, R0, !P2 ;  /* 0x000000001f039207 */ /* 0x000fe40005000000 */
[----:B------:R-:W-:Y:S05]  /*56e0*/  @!P1 SEL R2, R29, R2, !P0 ;  /* 0x000000021d029207 */ /* 0x000fea0004000000 */
[----:B------:R-:W-:Y:S02]  /*56f0*/  @!P1 IMAD.IADD R0, R2, 0x1, -R3 ;  /* 0x0000000102009824 */ /* 0x000fe400078e0a03 */
[----:B------:R-:W-:Y:S02]  /*5700*/  @!P1 IMAD.IADD R2, R3, 0x1, -R2 ;  /* 0x0000000103029824 */ /* 0x000fe400078e0a02 */
[----:B------:R-:W-:Y:S02]  /*5710*/  @!P1 IMAD R31, R0, R9, R31 ;  /* 0x00000009001f9224 */ /* 0x000fe400078e021f */
[----:B------:R-:W-:Y:S01]  /*5720*/  @!P1 IMAD R29, R2, R10, R29 ;  /* 0x0000000a021d9224 */ /* 0x000fe200078e021d */
[----:B------:R-:W-:Y:S06]  /*5730*/  BRA.U !UP0, `(.L_x_84) ;  /* 0x00000001087c7547 */ /* 0x000fec000b800000 */
[----:B------:R-:W1:Y:S01]  /*5740*/  LDCU.64 UR8, c[0x4][0x80] ;  /* 0x01001000ff0877ac */ /* 0x000e620008000a00 */
[----:B------:R-:W-:Y:S01]  /*5750*/  MOV R2, 0x0 ;  /* 0x0000000000027802 */ /* 0x000fe20000000f00 */
[----:B------:R-:W-:Y:S02]  /*5760*/  HFMA2 R12, -RZ, RZ, 0, 5.9604644775390625e-08 ;  /* 0x00000001ff0c7431 */ /* 0x000fe400000001ff */
[----:B------:R-:W-:Y:S01]  /*5770*/  IMAD.MOV.U32 R8, RZ, RZ, 0x70 ;  /* 0x00000070ff087424 */ /* 0x000fe200078e00ff */
[----:B------:R2:W3:Y:S01]  /*5780*/  LDC.64 R14, c[0x4][R2] ;  /* 0x01000000020e7b82 */ /* 0x0004e20000000a00 */
[----:B------:R-:W4:Y:S01]  /*5790*/  LDCU.64 UR6, c[0x4][0x88] ;  /* 0x01001100ff0677ac */ /* 0x000f220008000a00 */
[----:B------:R-:W-:Y:S01]  /*57a0*/  IMAD.MOV.U32 R13, RZ, RZ, RZ ;  /* 0x000000ffff0d7224 */ /* 0x000fe200078e00ff */
[----:B------:R-:W2:Y:S01]  /*57b0*/  LDCU.64 UR4, c[0x4][0x8] ;  /* 0x01000100ff0477ac */ /* 0x000ea20008000a00 */
[----:B-1----:R-:W-:Y:S01]  /*57c0*/  MOV R5, UR9 ;  /* 0x0000000900057c02 */ /* 0x002fe20008000f00 */
[----:B------:R-:W-:Y:S01]  /*57d0*/  IMAD.U32 R4, RZ, RZ, UR8 ;  /* 0x00000008ff047e24 */ /* 0x000fe2000f8e00ff */
[----:B----4-:R-:W-:Y:S01]  /*57e0*/  MOV R7, UR7 ;  /* 0x0000000700077c02 */ /* 0x010fe20008000f00 */
[----:B------:R-:W-:Y:S01]  /*57f0*/  IMAD.U32 R6, RZ, RZ, UR6 ;  /* 0x00000006ff067e24 */ /* 0x000fe2000f8e00ff */
[----:B--2---:R-:W-:Y:S01]  /*5800*/  MOV R11, UR5 ;  /* 0x00000005000b7c02 */ /* 0x004fe20008000f00 */
[----:B------:R-:W-:Y:S02]  /*5810*/  IMAD.U32 R10, RZ, RZ, UR4 ;  /* 0x00000004ff0a7e24 */ /* 0x000fe4000f8e00ff */
[----:B------:R-:W-:Y:S07]  /*5820*/  LEPC R20, `(.L_x_85) ;  /* 0x000000001014794e */ /* 0x000fee0000000000 */
[----:B---3-5:R-:W-:Y:S05]  /*5830*/  CALL.ABS.NOINC R14 ;  /* 0x000000000e007343 */ /* 0x028fea0003c00000 */
.L_x_85:
[----:B------:R-:W1:Y:S01]  /*5840*/  LDCU.64 UR8, c[0x4][0x80] ;  /* 0x01001000ff0877ac */ /* 0x000e620008000a00 */
[----:B------:R-:W2:Y:S01]  /*5850*/  LDC.64 R2, c[0x4][R2] ;  /* 0x0100000002027b82 */ /* 0x000ea20000000a00 */
[----:B------:R-:W-:Y:S02]  /*5860*/  HFMA2 R12, -RZ, RZ, 0, 5.9604644775390625e-08 ;  /* 0x00000001ff0c7431 */ /* 0x000fe400000001ff */
[----:B------:R-:W-:Y:S02]  /*5870*/  IMAD.MOV.U32 R8, RZ, RZ, 0x70 ;  /* 0x00000070ff087424 */ /* 0x000fe400078e00ff */
[----:B------:R-:W-:Y:S01]  /*5880*/  IMAD.MOV.U32 R13, RZ, RZ, RZ ;  /* 0x000000ffff0d7224 */ /* 0x000fe200078e00ff */
[----:B------:R-:W3:Y:S01]  /*5890*/  LDCU.64 UR6, c[0x4][0x88] ;  /* 0x01001100ff0677ac */ /* 0x000ee20008000a00 */
[----:B------:R-:W4:Y:S01]  /*58a0*/  LDCU.64 UR4, c[0x4][0x8] ;  /* 0x01000100ff0477ac */ /* 0x000f220008000a00 */
[----:B-1----:R-:W-:Y:S02]  /*58b0*/  MOV R4, UR8 ;  /* 0x0000000800047c02 */ /* 0x002fe40008000f00 */
[----:B------:R-:W-:Y:S02]  /*58c0*/  MOV R5, UR9 ;  /* 0x0000000900057c02 */ /* 0x000fe40008000f00 */
[----:B---3--:R-:W-:Y:S01]  /*58d0*/  MOV R7, UR7 ;  /* 0x0000000700077c02 */ /* 0x008fe20008000f00 */
[----:B------:R-:W-:Y:S01]  /*58e0*/  IMAD.U32 R6, RZ, RZ, UR6 ;  /* 0x00000006ff067e24 */ /* 0x000fe2000f8e00ff */
[----:B----4-:R-:W-:Y:S01]  /*58f0*/  MOV R11, UR5 ;  /* 0x00000005000b7c02 */ /* 0x010fe20008000f00 */
[----:B------:R-:W-:Y:S02]  /*5900*/  IMAD.U32 R10, RZ, RZ, UR4 ;  /* 0x00000004ff0a7e24 */ /* 0x000fe4000f8e00ff */
[----:B------:R-:W-:Y:S07]  /*5910*/  LEPC R20, `(.L_x_84) ;  /* 0x000000001014794e */ /* 0x000fee0000000000 */
[----:B--2---:R-:W-:Y:S05]  /*5920*/  CALL.ABS.NOINC R2 ;  /* 0x0000000002007343 */ /* 0x004fea0003c00000 */
.L_x_84:
[----:B------:R-:W-:Y:S01]  /*5930*/  ISETP.NE.U32.AND P2, PT, R58, RZ, PT ;  /* 0x000000ff3a00720c */ /* 0x000fe20003f45070 */
[----:B------:R-:W-:Y:S01]  /*5940*/  UISETP.NE.AND UP1, UPT, UR39, URZ, UPT ;  /* 0x000000ff2700728c */ /* 0x000fe2000bf25270 */
[----:B------:R-:W-:Y:S02]  /*5950*/  ISETP.NE.U32.AND P4, PT, R54, RZ, PT ;  /* 0x000000ff3600720c */ /* 0x000fe40003f85070 */
[----:B------:R-:W-:Y:S02]  /*5960*/  ISETP.NE.AND.EX P2, PT, R59, RZ, PT, P2 ;  /* 0x000000ff3b00720c */ /* 0x000fe40003f45320 */
[----:B------:R-:W-:Y:S02]  /*5970*/  PLOP3.LUT P1, PT, PT, PT, PT, 0x8, 0x80 ;  /* 0x000000000080781c */ /* 0x000fe40003f2e170 */
[----:B------:R-:W-:Y:S02]  /*5980*/  PLOP3.LUT P0, PT, PT, PT, UP1, 0x80, 0x8 ;  /* 0x000000000008781c */ /* 0x000fe40003f0f018 */
[----:B------:R-:W-:Y:S02]  /*5990*/  ISETP.NE.AND.EX P4, PT, R55, RZ, PT, P4 ;  /* 0x000000ff3700720c */ /* 0x000fe40003f85340 */
[----:B------:R-:W1:Y:S09]  /*59a0*/  @UP1 LDCU.64 UR4, c[0x0][0x888] ;  /* 0x00011100ff0417ac */ /* 0x000e720008000a00 */
[----:B------:R-:W-:Y:S01]  /*59b0*/  @P0 PLOP3.LUT P1, PT, P2, PT, PT, 0x80, 0x8 ;  /* 0x000000000008081c */ /* 0x000fe2000172f070 */
[----:B-1----:R-:W-:Y:S04]  /*59c0*/  @UP1 UISETP.NE.U32.AND UP0, UPT, UR4, URZ, UPT ;  /* 0x000000ff0400128c */ /* 0x002fe8000bf05070 */
[----:B------:R-:W-:Y:S04]  /*59d0*/  @UP1 UISETP.NE.AND.EX UP0, UPT, UR5, URZ, UPT, UP0 ;  /* 0x000000ff0500128c */ /* 0x000fe8000bf05300 */
[----:B------:R-:W-:Y:S01]  /*59e0*/  @UP1 USEL UR4, URZ, 0xffffffff, UP0 ;  /* 0xffffffffff041887 */ /* 0x000fe20008000000 */
[----:B------:R-:W-:Y:S11]  /*59f0*/  @!P2 BRA `(.L_x_86) ;  /* 0x00000000002ca947 */ /* 0x000ff60003800000 */
[----:B------:R-:W-:Y:S01]  /*5a00*/  ISETP.NE.U32.AND P3, PT, R56, RZ, PT ;  /* 0x000000ff3800720c */ /* 0x000fe20003f65070 */
[----:B------:R-:W-:Y:S03]  /*5a10*/  IMAD.MOV.U32 R70, RZ, RZ, 0x1 ;  /* 0x00000001ff467424 */ /* 0x000fe600078e00ff */
[----:B------:R-:W-:Y:S11]  /*5a20*/  ISETP.NE.AND.EX P3, PT, R57, RZ, PT, P3 ;  /* 0x000000ff3900720c */ /* 0x000ff60003f65330 */
[----:B------:R-:W-:Y:S02]  /*5a30*/  @!UPT UIADD3 URZ, UPT, UPT, URZ, URZ, URZ ;  /* 0x000000fffffff290 */ /* 0x000fe4000fffe0ff */
[----:B------:R-:W1:Y:S01]  /*5a40*/  @P3 LDC.64 R2, c[0x0][0x888] ;  /* 0x00022200ff023b82 */ /* 0x000e620000000a00 */
[----:B------:R-:W-:Y:S04]  /*5a50*/  @P3 IMAD R0, R58, UR60, RZ ;  /* 0x0000003c3a003c24 */ /* 0x000fe8000f8e02ff */
[----:B-1----:R-:W-:Y:S04]  /*5a60*/  @P3 IMAD.WIDE R2, R0, 0x4, R2 ;  /* 0x0000000400023825 */ /* 0x002fe800078e0202 */
[----:B------:R-:W-:Y:S01]  /*5a70*/  HFMA2 R0, -RZ, RZ, 0, 5.9604644775390625e-08 ;  /* 0x00000001ff007431 */ /* 0x000fe200000001ff */
[----:B-----5:R1:W5:Y:S04]  /*5a80*/  @P3 LDG.E R35, desc[UR48][R2.64] ;  /* 0x0000003002233981 */ /* 0x020368000c1e1900 */
[----:B------:R-:W-:Y:S01]  /*5a90*/  @!P3 PRMT R70, R0, 0x7610, R70 ;  /* 0x000076100046b816 */ /* 0x000fe20000000046 */
[----:B-1----:R-:W2:Y:S06]  /*5aa0*/  @!P3 LDC R35, c[0x0][0x880] ;  /* 0x00022000ff23bb82 */ /* 0x002eac0000000800 */
.L_x_86:
[----:B------:R-:W-:Y:S05]  /*5ab0*/  @!P4 BRA `(.L_x_87) ;  /* 0x000000000020c947 */ /* 0x000fea0003800000 */
[----:B------:R-:W-:Y:S04]  /*5ac0*/  ISETP.NE.U32.AND P3, PT, R52, RZ, PT ;  /* 0x000000ff3400720c */ /* 0x000fe80003f65070 */
[----:B------:R-:W-:Y:S11]  /*5ad0*/  ISETP.NE.AND.EX P3, PT, R53, RZ, PT, P3 ;  /* 0x000000ff3500720c */ /* 0x000ff60003f65330 */
[----:B------:R-:W-:Y:S02]  /*5ae0*/  @!UPT UIADD3 URZ, UPT, UPT, URZ, URZ, URZ ;  /* 0x000000fffffff290 */ /* 0x000fe4000fffe0ff */
[----:B------:R-:W1:Y:S01]  /*5af0*/  @P3 LDC.64 R2, c[0x0][0x8a8] ;  /* 0x00022a00ff023b82 */ /* 0x000e620000000a00 */
[----:B------:R-:W-:Y:S04]  /*5b00*/  @P3 IMAD R0, R54, UR60, RZ ;  /* 0x0000003c36003c24 */ /* 0x000fe8000f8e02ff */
[----:B-1----:R-:W-:Y:S05]  /*5b10*/  @P3 IMAD.WIDE R2, R0, 0x4, R2 ;  /* 0x0000000400023825 */ /* 0x002fea00078e0202 */
[----:B-----5:R1:W5:Y:S02]  /*5b20*/  @P3 LDG.E R33, desc[UR48][R2.64] ;  /* 0x0000003002213981 */ /* 0x020364000c1e1900 */
[----:B-1----:R-:W3:Y:S02]  /*5b30*/  @!P3 LDC R33, c[0x0][0x8a0] ;  /* 0x00022800ff21bb82 */ /* 0x002ee40000000800 */
.L_x_87:
[----:B--2--5:R-:W-:Y:S01]  /*5b40*/  @P0 FSETP.NEU.AND P4, PT, R35, RZ, PT ;  /* 0x000000ff2300020b */ /* 0x024fe20003f8d000 */
[----:B------:R-:W-:Y:S01]  /*5b50*/  IMAD.U32 R2, RZ, RZ, UR4 ;  /* 0x00000004ff027e24 */ /* 0x000fe2000f8e00ff */
[----:B------:R-:W-:Y:S01]  /*5b60*/  @P0 LOP3.LUT P3, RZ, R70, 0xff, RZ, 0xc0, !PT ;  /* 0x000000ff46ff0812 */ /* 0x000fe2000786c0ff */
[----:B------:R-:W-:Y:S01]  /*5b70*/  IMAD.U32 R4, RZ, RZ, UR37 ;  /* 0x00000025ff047e24 */ /* 0x000fe2000f8e00ff */
[----:B------:R-:W-:Y:S01]  /*5b80*/  @P0 SEL R11, RZ, 0xffffffff, P4 ;  /* 0xffffffffff0b0807 */ /* 0x000fe20002000000 */
[----:B------:R-:W-:Y:S01]  /*5b90*/  BSSY B1, `(.L_x_88) ;  /* 0x0000035000017945 */ /* 0x000fe20003800000 */
[----:B------:R-:W-:Y:S02]  /*5ba0*/  LEA R64, R30, UR36, 0x3 ;  /* 0x000000241e407c11 */ /* 0x000fe4000f8e18ff */
[----:B------:R-:W-:Y:S02]  /*5bb0*/  CS2R R50, SRZ ;  /* 0x0000000000327805 */ /* 0x000fe4000001ff00 */
[----:B------:R-:W-:Y:S02]  /*5bc0*/  @P1 SEL R11, R2, R11, !P3 ;  /* 0x0000000b020b1207 */ /* 0x000fe40005800000 */
[----:B------:R-:W-:Y:S02]  /*5bd0*/  CS2R R48, SRZ ;  /* 0x0000000000307805 */ /* 0x000fe4000001ff00 */
[----:B------:R-:W-:Y:S02]  /*5be0*/  LOP3.LUT R2, R84, 0x1, RZ, 0x3c, !PT ;  /* 0x0000000154027812 */ /* 0x000fe400078e3cff */
[----:B------:R-:W-:Y:S02]  /*5bf0*/  CS2R R42, SRZ ;  /* 0x00000000002a7805 */ /* 0x000fe4000001ff00 */
[----:B------:R-:W-:Y:S02]  /*5c00*/  @P0 LOP3.LUT R11, R11, 0x1, RZ, 0xc0, !PT ;  /* 0x000000010b0b0812 */ /* 0x000fe400078ec0ff */
[----:B------:R-:W-:Y:S02]  /*5c10*/  CS2R R40, SRZ ;  /* 0x0000000000287805 */ /* 0x000fe4000001ff00 */
[----:B------:R-:W-:Y:S02]  /*5c20*/  LEA R0, R4, UR36, 0x3 ;  /* 0x0000002404007c11 */ /* 0x000fe4000f8e18ff */
[----:B------:R-:W-:Y:S02]  /*5c30*/  ISETP.NE.U32.OR P5, PT, R11, 0x1, !P0 ;  /* 0x000000010b00780c */ /* 0x000fe400047a5470 */
[----:B------:R-:W-:Y:S02]  /*5c40*/  SHF.L.U32 R7, R83, 0x1f, RZ ;  /* 0x0000001f53077819 */ /* 0x000fe400000006ff */
[----:B------:R-:W-:Y:S02]  /*5c50*/  LEA.HI R5, R30, R30, RZ, 0x1 ;  /* 0x0000001e1e057211 */ /* 0x000fe400078f08ff */
[----:B------:R-:W-:Y:S02]  /*5c60*/  PLOP3.LUT P4, PT, PT, PT, PT, 0x8, 0x80 ;  /* 0x000000000080781c */ /* 0x000fe40003f8e170 */
[----:B------:R-:W-:Y:S01]  /*5c70*/  P2R R89, PR, RZ, 0x20 ;  /* 0x00000020ff597803 */ /* 0x000fe20000000000 */
[C---:B------:R-:W-:Y:S01]  /*5c80*/  IMAD.SHL.U32 R3, R5.reuse, 0x10, RZ ;  /* 0x0000001005037824 */ /* 0x040fe200078e00ff */
[----:B------:R-:W-:Y:S03]  /*5c90*/  LOP3.LUT R5, R5, 0xffe, RZ, 0xc0, !PT ;  /* 0x00000ffe05057812 */ /* 0x000fe600078ec0ff */
[----:B------:R-:W-:Y:S02]  /*5ca0*/  @P5 SHF.L.U32 R9, R2, 0x1f, RZ ;  /* 0x0000001f02095819 */ /* 0x000fe400000006ff */
[----:B------:R-:W-:Y:S01]  /*5cb0*/  LOP3.LUT R3, R3, 0xffffffe0, RZ, 0xc0, !PT ;  /* 0xffffffe003037812 */ /* 0x000fe200078ec0ff */
[----:B------:R-:W-:Y:S01]  /*5cc0*/  IMAD.IADD R16, R30, 0x1, -R5 ;  /* 0x000000011e107824 */ /* 0x000fe200078e0a05 */
[----:B------:R-:W1:Y:S03]  /*5cd0*/  @P5 SYNCS.PHASECHK.TRANS64.TRYWAIT P0, [R0+URZ+0x40], R9 ;  /* 0x00004009000055a7 */ /* 0x000e6600080011ff */
[----:B------:R-:W-:Y:S04]  /*5ce0*/  IMAD.IADD R3, R32, 0x1, R3 ;  /* 0x0000000120037824 */ /* 0x000fe800078e0203 */
[----:B------:R-:W-:Y:S01]  /*5cf0*/  IMAD R16, R16, 0x100000, R3 ;  /* 0x0010000010107824 */ /* 0x000fe200078e0203 */
[----:B------:R2:W4:Y:S01]  /*5d00*/  SYNCS.PHASECHK.TRANS64.TRYWAIT P3, [R64+URZ+0x90], R7 ;  /* 0x00009007400075a7 */ /* 0x00052200080611ff */
[----:B-1----:R-:W-:Y:S01]  /*5d10*/  @P5 PLOP3.LUT P4, PT, P0, PT, PT, 0x8, 0x80 ;  /* 0x000000000080581c */ /* 0x002fe2000078e170 */
[----:B------:R-:W-:Y:S01]  /*5d20*/  @!UPT UIADD3 URZ, UPT, UPT, URZ, URZ, URZ ;  /* 0x000000fffffff290 */ /* 0x000fe2000fffe0ff */
[----:B--2---:R-:W-:Y:S11]  /*5d30*/  @!P5 BRA `(.L_x_89) ;  /* 0x000000000068d947 */ /* 0x004ff60003800000 */
[----:B------:R-:W-:Y:S01]  /*5d40*/  ISETP.NE.U32.AND P0, PT, RZ, UR40, PT ;  /* 0x00000028ff007c0c */ /* 0x000fe2000bf05070 */
[----:B------:R-:W-:Y:S01]  /*5d50*/  BSSY B0, `(.L_x_90) ;  /* 0x000000e000007945 */ /* 0x000fe20003800000 */
[----:B------:R-:W-:Y:S02]  /*5d60*/  FSETP.NEU.AND P1, PT, R35, RZ, PT ;  /* 0x000000ff2300720b */ /* 0x000fe40003f2d000 */
[----:B------:R-:W-:Y:S02]  /*5d70*/  ISETP.NE.AND.EX P0, PT, RZ, UR41, PT, P0 ;  /* 0x00000029ff007c0c */ /* 0x000fe4000bf05300 */
[----:B------:R-:W-:Y:S02]  /*5d80*/  SEL R3, RZ, 0xffffffff, P1 ;  /* 0xffffffffff037807 */ /* 0x000fe40000800000 */
[----:B------:R-:W-:Y:S02]  /*5d90*/  LOP3.LUT P1, RZ, R70, 0xff, RZ, 0xc0, !PT ;  /* 0x000000ff46ff7812 */ /* 0x000fe4000782c0ff */
[----:B------:R-:W-:Y:S04]  /*5da0*/  SEL R4, RZ, 0xffffffff, P0 ;  /* 0xffffffffff047807 */ /* 0x000fe80000000000 */
[----:B------:R-:W-:Y:S04]  /*5db0*/  @P2 SEL R3, R4, R3, !P1 ;  /* 0x0000000304032207 */ /* 0x000fe80004800000 */
[----:B------:R-:W-:Y:S04]  /*5dc0*/  LOP3.LUT R3, R3, 0x1, RZ, 0xc0, !PT ;  /* 0x0000000103037812 */ /* 0x000fe800078ec0ff */
[----:B------:R-:W-:Y:S01]  /*5dd0*/  ISETP.NE.U32.AND P0, PT, R3, 0x1, PT ;  /* 0x000000010300780c */ /* 0x000fe20003f05070 */
[----:B------:R-:W-:Y:S01]  /*5de0*/  IMAD.U32 R3, RZ, RZ, UR37 ;  /* 0x00000025ff037e24 */ /* 0x000fe2000f8e00ff */
[----:B------:R-:W-:Y:S11]  /*5df0*/  @!P4 BRA `(.L_x_91) ;  /* 0x00000000000cc947 */ /* 0x000ff60003800000 */
[----:B------:R-:W-:Y:S04]  /*5e00*/  SHF.L.U32 R5, R2, 0x1f, RZ ;  /* 0x0000001f02057819 */ /* 0x000fe800000006ff */
[----:B------:R-:W1:Y:S02]  /*5e10*/  SYNCS.PHASECHK.TRANS64.TRYWAIT P1, [R0+URZ+0x40], R5 ;  /* 0x00004005000075a7 */ /* 0x000e6400080211ff */
[----:B-1----:R-:W-:Y:S05]  /*5e20*/  @!P1 BRA `(.L_x_92) ;  /* 0x0000001000f49947 */ /* 0x002fea0003800000 */
.L_x_91:
[----:B------:R-:W-:Y:S05]  /*5e30*/  BSYNC B0 ;  /* 0x0000000000007941 */ /* 0x000fea0003800000 */
.L_x_90:
[----:B-1----:R-:W-:Y:S01]  /*5e40*/  @P0 IMAD R0, R3, 0x800, R74 ;  /* 0x0000080003000824 */ /* 0x002fe200078e024a */
[----:B------:R-:W-:Y:S02]  /*5e50*/  CS2R R42, SRZ ;  /* 0x00000000002a7805 */ /* 0x000fe4000001ff00 */
[----:B------:R-:W-:Y:S01]  /*5e60*/  CS2R R40, SRZ ;  /* 0x0000000000287805 */ /* 0x000fe2000001ff00 */
[----:B------:R-:W-:Y:S01]  /*5e70*/  IMAD.MOV.U32 R50, RZ, RZ, RZ ;  /* 0x000000ffff327224 */ /* 0x000fe200078e00ff */
[----:B------:R-:W-:Y:S02]  /*5e80*/  CS2R R48, SRZ ;  /* 0x0000000000307805 */ /* 0x000fe4000001ff00 */
[----:B------:R-:W-:Y:S01]  /*5e90*/  @P0 LEA R2, R0, UR36, 0x1 ;  /* 0x0000002400020c11 */ /* 0x000fe2000f8e08ff */
[----:B------:R-:W-:Y:S05]  /*5ea0*/  @P0 WARPSYNC.ALL ;  /* 0x0000000000000948 */ /* 0x000fea0003800000 */
[----:B------:R1:W2:Y:S01]  /*5eb0*/  @P0 LDSM.16.M88.4 R40, [R2+0x200] ;  /* 0x000200000228083b */ /* 0x0002a20000000200 */
[----:B------:R-:W-:Y:S05]  /*5ec0*/  @P0 IMAD R0, R85, 0x2, R2 ;  /* 0x0000000255000824 */ /* 0x000fea00078e0202 */
[----:B------:R1:W1:Y:S02]  /*5ed0*/  @P0 LDSM.16.M88.4 R48, [R0+0x200] ;  /* 0x000200000030083b */ /* 0x0002640000000200 */
.L_x_89:
[----:B------:R-:W-:Y:S05]  /*5ee0*/  BSYNC B1 ;  /* 0x0000000000017941 */ /* 0x000fea0003800000 */
.L_x_88:
[----:B-1----:R-:W-:Y:S04]  /*5ef0*/  SHF.R.U32.HI R0, RZ, 0x15, R16 ;  /* 0x00000015ff007819 */ /* 0x002fe80000011610 */
[----:B------:R-:W-:Y:S01]  /*5f00*/  LOP3.LUT P0, RZ, R0, 0x3, R75, 0x48, !PT ;  /* 0x0000000300ff7812 */ /* 0x000fe2000780484b */
[----:B------:R-:W-:Y:S01]  /*5f10*/  @!UPT UIADD3 URZ, UPT, UPT, URZ, URZ, URZ ;  /* 0x000000fffffff290 */ /* 0x000fe2000fffe0ff */
[----:B----4-:R-:W-:Y:S11]  /*5f20*/  @P3 BRA `(.L_x_93) ;  /* 0x0000000000083947 */ /* 0x010ff60003800000 */
[----:B------:R-:W1:Y:S02]  /*5f30*/  SYNCS.PHASECHK.TRANS64.TRYWAIT P1, [R64+URZ+0x90], R7 ;  /* 0x00009007400075a7 */ /* 0x000e6400080211ff */
[----:B-1----:R-:W-:Y:S05]  /*5f40*/  @!P1 BRA `(.L_x_94) ;  /* 0x0000001000c09947 */ /* 0x002fea0003800000 */
.L_x_93:
[----:B------:R-:W-:Y:S05]  /*5f50*/  @!P0 BRA `(.L_x_95) ;  /* 0x0000000000408947 */ /* 0x000fea0003800000 */
[----:B------:R-:W4:Y:S01]  /*5f60*/  LDCU.64 UR8, c[0x4][0x70] ;  /* 0x01000e00ff0877ac */ /* 0x000f220008000a00 */
[----:B------:R-:W-:Y:S01]  /*5f70*/  MOV R3, 0x0 ;  /* 0x0000000000037802 */ /* 0x000fe20000000f00 */
[----:B------:R-:W-:Y:S02]  /*5f80*/  HFMA2 R12, -RZ, RZ, 0, 5.9604644775390625e-08 ;  /* 0x00000001ff0c7431 */ /* 0x000fe400000001ff */
[----:B------:R-:W-:Y:S02]  /*5f90*/  IMAD.MOV.U32 R8, RZ, RZ, 0x192 ;  /* 0x00000192ff087424 */ /* 0x000fe400078e00ff */
[----:B------:R-:W-:Y:S01]  /*5fa0*/  IMAD.MOV.U32 R13, RZ, RZ, RZ ;  /* 0x000000ffff0d7224 */ /* 0x000fe200078e00ff */
[----:B------:R-:W1:Y:S01]  /*5fb0*/  LDCU.64 UR6, c[0x4][0x78] ;  /* 0x01000f00ff0677ac */ /* 0x000e620008000a00 */
[----:B------:R-:W2:Y:S01]  /*5fc0*/  LDC.64 R2, c[0x4][R3] ;  /* 0x0100000003027b82 */ /* 0x000ea20000000a00 */
[----:B------:R-:W5:Y:S01]  /*5fd0*/  LDCU.64 UR4, c[0x4][0x10] ;  /* 0x01000200ff0477ac */ /* 0x000f620008000a00 */
[----:B----4-:R-:W-:Y:S01]  /*5fe0*/  MOV R5, UR9 ;  /* 0x0000000900057c02 */ /* 0x010fe20008000f00 */
[----:B------:R-:W-:Y:S01]  /*5ff0*/  IMAD.U32 R4, RZ, RZ, UR8 ;  /* 0x00000008ff047e24 */ /* 0x000fe2000f8e00ff */
[----:B-1----:R-:W-:Y:S01]  /*6000*/  MOV R7, UR7 ;  /* 0x0000000700077c02 */ /* 0x002fe20008000f00 */
[----:B------:R-:W-:Y:S01]  /*6010*/  IMAD.U32 R6, RZ, RZ, UR6 ;  /* 0x00000006ff067e24 */ /* 0x000fe2000f8e00ff */
[----:B-----5:R-:W-:Y:S01]  /*6020*/  MOV R11, UR5 ;  /* 0x00000005000b7c02 */ /* 0x020fe20008000f00 */
[----:B------:R-:W-:Y:S02]  /*6030*/  IMAD.U32 R10, RZ, RZ, UR4 ;  /* 0x00000004ff0a7e24 */ /* 0x000fe4000f8e00ff */
[----:B------:R-:W-:Y:S07]  /*6040*/  LEPC R20, `(.L_x_95) ;  /* 0x000000001014794e */ /* 0x000fee0000000000 */
[----:B--23--:R-:W-:Y:S05]  /*6050*/  CALL.ABS.NOINC R2 ;  /* 0x0000000002007343 */ /* 0x00cfea0003c00000 */
.L_x_95:
[----:B------:R-:W-:Y:S01]  /*6060*/  ISETP.NE.AND P0, PT, R86, RZ, PT ;  /* 0x000000ff5600720c */ /* 0x000fe20003f05270 */
[----:B------:R-:W-:Y:S05]  /*6070*/  WARPSYNC.ALL ;  /* 0x0000000000007948 */ /* 0x000fea0003800000 */
[----:B------:R-:W-:Y:S01]  /*6080*/  R2UR UR4, R16 ;  /* 0x00000000100472ca */ /* 0x000fe200000e0000 */
[----:B------:R-:W-:Y:S01]  /*6090*/  UIADD3 UR6, UPT, UPT, UR37, 0x1, URZ ;  /* 0x0000000125067890 */ /* 0x000fe2000fffe0ff */
[C---:B--2---:R-:W-:Y:S01]  /*60a0*/  SHF.L.U32 R20, R40.reuse, 0x10, RZ ;  /* 0x0000001028147819 */ /* 0x044fe200000006ff */
[----:B------:R-:W-:Y:S01]  /*60b0*/  BSSY.RECONVERGENT B0, `(.L_x_96) ;  /* 0x0000057000007945 */ /* 0x000fe20003800200 */
[----:B------:R-:W-:Y:S02]  /*60c0*/  LOP3.LUT R34, R40, 0xffff0000, RZ, 0xc0, !PT ;  /* 0xffff000028227812 */ /* 0x000fe400078ec0ff */
[C---:B------:R-:W-:Y:S02]  /*60d0*/  SHF.L.U32 R21, R41.reuse, 0x10, RZ ;  /* 0x0000001029157819 */ /* 0x040fe400000006ff */
[----:B------:R-:W-:Y:S02]  /*60e0*/  LOP3.LUT R36, R41, 0xffff0000, RZ, 0xc0, !PT ;  /* 0xffff000029247812 */ /* 0x000fe400078ec0ff */
[C---:B------:R-:W-:Y:S02]  /*60f0*/  SHF.L.U32 R37, R42.reuse, 0x10, RZ ;  /* 0x000000102a257819 */ /* 0x040fe400000006ff */
[----:B------:R-:W-:Y:S01]  /*6100*/  LOP3.LUT R38, R42, 0xffff0000, RZ, 0xc0, !PT ;  /* 0xffff00002a267812 */ /* 0x000fe200078ec0ff */
[----:B-1----:R-:W3:Y:S01]  /*6110*/  LDTM.16dp256bit.x4 R4, tmem[UR4] ;  /* 0x00000004000479ee */ /* 0x002ee20008120000 */
[----:B------:R-:W-:Y:S01]  /*6120*/  R2UR UR4, R64 ;  /* 0x00000000400472ca */ /* 0x000fe200000e0000 */
[----:B------:R-:W-:Y:S01]  /*6130*/  NOP ;  /* 0x0000000000007918 */ /* 0x000fe20000000000 */
[C---:B------:R-:W-:Y:S02]  /*6140*/  SHF.L.U32 R39, R43.reuse, 0x10, RZ ;  /* 0x000000102b277819 */ /* 0x040fe400000006ff */
[----:B------:R-:W-:Y:S02]  /*6150*/  LOP3.LUT R40, R43, 0xffff0000, RZ, 0xc0, !PT ;  /* 0xffff00002b287812 */ /* 0x000fe400078ec0ff */
[C---:B------:R-:W-:Y:S02]  /*6160*/  SHF.L.U32 R41, R48.reuse, 0x10, RZ ;  /* 0x0000001030297819 */ /* 0x040fe400000006ff */
[----:B------:R-:W-:Y:S02]  /*6170*/  LOP3.LUT R43, R48, 0xffff0000, RZ, 0xc0, !PT ;  /* 0xffff0000302b7812 */ /* 0x000fe400078ec0ff */
[C---:B------:R-:W-:Y:S02]  /*6180*/  SHF.L.U32 R42, R49.reuse, 0x10, RZ ;  /* 0x00000010312a7819 */ /* 0x040fe400000006ff */
[----:B------:R-:W-:Y:S01]  /*6190*/  LOP3.LUT R44, R49, 0xffff0000, RZ, 0xc0, !PT ;  /* 0xffff0000312c7812 */ /* 0x000fe200078ec0ff */
[----:B------:R-:W-:Y:S01]  /*61a0*/  UIADD3 UR4, UPT, UPT, UR4, 0xb0, URZ ;  /* 0x000000b004047890 */ /* 0x000fe2000fffe0ff */
[C---:B------:R-:W-:Y:S02]  /*61b0*/  SHF.L.U32 R45, R50.reuse, 0x10, RZ ;  /* 0x00000010322d7819 */ /* 0x040fe400000006ff */
[----:B------:R-:W-:Y:S01]  /*61c0*/  LOP3.LUT R46, R50, 0xffff0000, RZ, 0xc0, !PT ;  /* 0xffff0000322e7812 */ /* 0x000fe200078ec0ff */
[----:B------:R-:W-:Y:S01]  /*61d0*/  UPRMT UR4, UR45, 0x654, UR4 ;  /* 0x000006542d047896 */ /* 0x000fe20008000004 */
[----:B------:R-:W-:Y:S02]  /*61e0*/  MOV R77, UR37 ;  /* 0x00000025004d7c02 */ /* 0x000fe40008000f00 */
[----:B------:R-:W-:Y:S02]  /*61f0*/  SHF.L.U32 R47, R51, 0x10, RZ ;  /* 0x00000010332f7819 */ /* 0x000fe400000006ff */
[----:B------:R-:W-:Y:S01]  /*6200*/  LEA R77, R77, R74, 0xb ;  /* 0x0000004a4d4d7211 */ /* 0x000fe200078e58ff */
[C---:B---3--:R-:W-:Y:S01]  /*6210*/  FMUL R4, R33.reuse, R4 ;  /* 0x0000000421047220 */ /* 0x048fe20000400000 */
[C---:B------:R-:W-:Y:S01]  /*6220*/  FMUL R5, R33.reuse, R5 ;  /* 0x0000000521057220 */ /* 0x040fe20000400000 */
[----:B------:R-:W-:Y:S01]  /*6230*/  FMUL R6, R33, R6 ;  /* 0x0000000621067220 */ /* 0x000fe20000400000 */
[----:B------:R-:W-:Y:S01]  /*6240*/  SYNCS.ARRIVE.TRANS64.RED.A1T0 RZ, [UR4], RZ ;  /* 0x000000ffffff79a7 */ /* 0x000fe20008100404 */
[----:B------:R-:W-:Y:S01]  /*6250*/  LEA R90, R77, UR36, 0x1 ;  /* 0x000000244d5a7c11 */ /* 0x000fe2000f8e08ff */
[C---:B------:R-:W-:Y:S01]  /*6260*/  FFMA R4, R35.reuse, R20, R4 ;  /* 0x0000001423047223 */ /* 0x040fe20000000004 */
[C---:B------:R-:W-:Y:S01]  /*6270*/  FFMA R5, R35.reuse, R34, R5 ;  /* 0x0000002223057223 */ /* 0x040fe20000000005 */
[----:B------:R-:W-:Y:S01]  /*6280*/  FFMA R6, R35, R21, R6 ;  /* 0x0000001523067223 */ /* 0x000fe20000000006 */
[----:B------:R-:W-:Y:S01]  /*6290*/  LEA R91, R85, R90, 0x1 ;  /* 0x0000005a555b7211 */ /* 0x000fe200078e08ff */
[C---:B------:R-:W-:Y:S01]  /*62a0*/  FMUL R7, R33.reuse, R7 ;  /* 0x0000000721077220 */ /* 0x040fe20000400000 */
[----:B------:R-:W-:Y:S01]  /*62b0*/  FMUL R8, R33, R8 ;  /* 0x0000000821087220 */ /* 0x000fe20000400000 */
[----:B------:R-:W-:Y:S01]  /*62c0*/  F2FP.BF16.F32.PACK_AB R64, R5, R4 ;  /* 0x000000040540723e */ /* 0x000fe200000010ff */
[----:B------:R-:W-:Y:S01]  /*62d0*/  FMUL R9, R33, R9 ;  /* 0x0000000921097220 */ /* 0x000fe20000400000 */
[C---:B------:R-:W-:Y:S01]  /*62e0*/  FFMA R7, R35.reuse, R36, R7 ;  /* 0x0000002423077223 */ /* 0x040fe20000000007 */
[----:B------:R-:W-:Y:S01]  /*62f0*/  FFMA R8, R35, R37, R8 ;  /* 0x0000002523087223 */ /* 0x000fe20000000008 */
[----:B------:R-:W-:Y:S01]  /*6300*/  FMUL R10, R33, R10 ;  /* 0x0000000a210a7220 */ /* 0x000fe20000400000 */
[----:B------:R-:W-:Y:S01]  /*6310*/  FFMA R9, R35, R38, R9 ;  /* 0x0000002623097223 */ /* 0x000fe20000000009 */
[C---:B------:R-:W-:Y:S01]  /*6320*/  FMUL R11, R33.reuse, R11 ;  /* 0x0000000b210b7220 */ /* 0x040fe20000400000 */
[C---:B------:R-:W-:Y:S01]  /*6330*/  FMUL R0, R33.reuse, R12 ;  /* 0x0000000c21007220 */ /* 0x040fe20000400000 */
[----:B------:R-:W-:Y:S01]  /*6340*/  FMUL R2, R33, R13 ;  /* 0x0000000d21027220 */ /* 0x000fe20000400000 */
[----:B------:R-:W-:Y:S01]  /*6350*/  FFMA R10, R35, R39, R10 ;  /* 0x00000027230a7223 */ /* 0x000fe2000000000a */
        /* <DEDUP_REMOVED lines=8> */
[----:B------:R-:W-:Y:S01]  /*63e0*/  LOP3.LUT R48, R51, 0xffff0000, RZ, 0xc0, !PT ;  /* 0xffff000033307812 */ /* 0x000fe200078ec0ff */
[----:B------:R-:W-:Y:S01]  /*63f0*/  FMUL R14, R33, R18 ;  /* 0x00000012210e7220 */ /* 0x000fe20000400000 */
[----:B------:R-:W-:Y:S01]  /*6400*/  FFMA R15, R35, R44, R15 ;  /* 0x0000002c230f7223 */ /* 0x000fe2000000000f */
[----:B------:R-:W-:Y:S01]  /*6410*/  FMUL R19, R33, R19 ;  /* 0x0000001321137220 */ /* 0x000fe20000400000 */
[C---:B------:R-:W-:Y:S01]  /*6420*/  FFMA R12, R35.reuse, R45, R12 ;  /* 0x0000002d230c7223 */ /* 0x040fe2000000000c */
[C---:B------:R-:W-:Y:S01]  /*6430*/  FFMA R13, R35.reuse, R46, R13 ;  /* 0x0000002e230d7223 */ /* 0x040fe2000000000d */
[C---:B------:R-:W-:Y:S01]  /*6440*/  FFMA R14, R35.reuse, R47, R14 ;  /* 0x0000002f230e7223 */ /* 0x040fe2000000000e */
[----:B------:R-:W-:Y:S01]  /*6450*/  FFMA R19, R35, R48, R19 ;  /* 0x0000003023137223 */ /* 0x000fe20000000013 */
[----:B------:R-:W-:Y:S02]  /*6460*/  F2FP.BF16.F32.PACK_AB R65, R7, R6 ;  /* 0x000000060741723e */ /* 0x000fe400000010ff */
[----:B------:R-:W-:Y:S02]  /*6470*/  F2FP.BF16.F32.PACK_AB R66, R9, R8 ;  /* 0x000000080942723e */ /* 0x000fe400000010ff */
[----:B------:R-:W-:Y:S02]  /*6480*/  F2FP.BF16.F32.PACK_AB R67, R11, R10 ;  /* 0x0000000a0b43723e */ /* 0x000fe400000010ff */
[----:B------:R-:W-:Y:S02]  /*6490*/  F2FP.BF16.F32.PACK_AB R76, R2, R0 ;  /* 0x00000000024c723e */ /* 0x000fe400000010ff */
[----:B------:R-:W-:Y:S01]  /*64a0*/  F2FP.BF16.F32.PACK_AB R77, R15, R3 ;  /* 0x000000030f4d723e */ /* 0x000fe200000010ff */
[----:B------:R1:W-:Y:S01]  /*64b0*/  STSM.16.M88.4 [R90+0x200], R64 ;  /* 0x000200405a007844 */ /* 0x0003e20000000200 */
[----:B------:R-:W-:Y:S02]  /*64c0*/  F2FP.BF16.F32.PACK_AB R78, R13, R12 ;  /* 0x0000000c0d4e723e */ /* 0x000fe400000010ff */
[----:B------:R-:W-:Y:S05]  /*64d0*/  F2FP.BF16.F32.PACK_AB R79, R19, R14 ;  /* 0x0000000e134f723e */ /* 0x000fea00000010ff */
[----:B------:R1:W-:Y:S01]  /*64e0*/  STSM.16.M88.4 [R91+0x200], R76 ;  /* 0x0002004c5b007844 */ /* 0x0003e20000000200 */
[----:B------:R-:W-:Y:S01]  /*64f0*/  @!PT LDS RZ, [RZ] ;  /* 0x00000000fffff984 */ /* 0x000fe20000000800 */
[----:B------:R-:W-:Y:S01]  /*6500*/  @!PT LDS RZ, [RZ] ;  /* 0x00000000fffff984 */ /* 0x000fe20000000800 */
[----:B------:R-:W-:Y:S01]  /*6510*/  @!PT LDS RZ, [RZ] ;  /* 0x00000000fffff984 */ /* 0x000fe20000000800 */
[----:B------:R-:W-:Y:S01]  /*6520*/  @!PT LDS RZ, [RZ] ;  /* 0x00000000fffff984 */ /* 0x000fe20000000800 */
[----:B------:R2:W-:Y:S07]  /*6530*/  MEMBAR.ALL.CTA ;  /* 0x0000000000007992 */ /* 0x0005ee0000008000 */
[----:B--2---:R-:W2:Y:S02]  /*6540*/  FENCE.VIEW.ASYNC.S ;  /* 0x00000000000073c6 */ /* 0x004ea40000000000 */
[----:B--2---:R-:W-:Y:S06]  /*6550*/  BAR.SYNC.DEFER_BLOCKING 0x1, 0x80 ;  /* 0x0042000000007b1d */ /* 0x004fec0000010000 */
[----:B------:R-:W-:Y:S05]  /*6560*/  @P0 BRA `(.L_x_97) ;  /* 0x00000000002c0947 */ /* 0x000fea0003800000 */
[----:B------:R-:W-:Y:S01]  /*6570*/  ULEA UR8, UR37, UR36, 0xc ;  /* 0x0000002425087291 */ /* 0x000fe2000f8e60ff */
[----:B------:R-:W-:Y:S01]  /*6580*/  R2UR UR5, R69 ;  /* 0x00000000450572ca */ /* 0x000fe200000e0000 */
[----:B------:R-:W-:Y:S01]  /*6590*/  UIADD3 UR4, UP0, UPT, UR46, 0x680, URZ ;  /* 0x000006802e047890 */ /* 0x000fe2000ff1e0ff */
[----:B------:R-:W-:Y:S01]  /*65a0*/  R2UR UR7, R63 ;  /* 0x000000003f0772ca */ /* 0x000fe200000e0000 */
[----:B------:R-:W-:Y:S01]  /*65b0*/  UIADD3 UR8, UPT, UPT, UR8, 0x200, URZ ;  /* 0x0000020008087890 */ /* 0x000fe2000fffe0ff */
[----:B------:R-:W-:Y:S09]  /*65c0*/  UMOV UR11, UR60 ;  /* 0x0000003c000b7c82 */ /* 0x000ff20008000000 */
[----:B------:R-:W-:Y:S02]  /*65d0*/  USHF.L.U32 UR10, UR5, 0x6, URZ ;  /* 0x00000006050a7899 */ /* 0x000fe400080006ff */
[----:B------:R-:W-:Y:S02]  /*65e0*/  USHF.L.U32 UR9, UR7, 0x5, URZ ;  /* 0x0000000507097899 */ /* 0x000fe400080006ff */
[----:B------:R-:W-:Y:S09]  /*65f0*/  UIADD3.X UR5, UPT, UPT, URZ, UR47, URZ, UP0, !UPT ;  /* 0x0000002fff057290 */ /* 0x000ff200087fe4ff */
[----:B------:R2:W-:Y:S02]  /*6600*/  UTMASTG.3D [UR8], [UR4] ;  /* 0x00000008040073b5 */ /* 0x0005e40008010000 */
[----:B--2---:R0:W-:Y:S02]  /*6610*/  UTMACMDFLUSH ;  /* 0x00000000000079b7 */ /* 0x0041e40000000000 */
.L_x_97:
[----:B------:R-:W-:Y:S05]  /*6620*/  BSYNC.RECONVERGENT B0 ;  /* 0x0000000000007941 */ /* 0x000fea0003800200 */
.L_x_96:
[----:B------:R-:W-:Y:S04]  /*6630*/  BSSY.RECONVERGENT B0, `(.L_x_98) ;  /* 0x0000003000007945 */ /* 0x000fe80003800200 */
[----:B------:R-:W-:Y:S05]  /*6640*/  @P0 BRA `(.L_x_99) ;  /* 0x0000000000040947 */ /* 0x000fea0003800000 */
[----:B------:R-:W-:Y:S04]  /*6650*/  DEPBAR.LE SB0, 0x0 ;  /* 0x000080000000791a */ /* 0x000fe80000000000 */
.L_x_99:
[----:B------:R-:W-:Y:S05]  /*6660*/  BSYNC.RECONVERGENT B0 ;  /* 0x0000000000007941 */ /* 0x000fea0003800200 */
.L_x_98:
[----:B------:R-:W-:Y:S01]  /*6670*/  BAR.SYNC.DEFER_BLOCKING 0x1, 0x80 ;  /* 0x0042000000007b1d */ /* 0x000fe20000010000 */
[----:B------:R-:W-:Y:S01]  /*6680*/  UIADD3 UR38, UPT, UPT, UR38, 0x1, URZ ;  /* 0x0000000126267890 */ /* 0x000fe2000fffe0ff */
[----:B------:R-:W-:Y:S03]  /*6690*/  IADD3 R0, PT, PT, R30, 0x1, RZ ;  /* 0x000000011e007810 */ /* 0x000fe60007ffe0ff */
[----:B------:R-:W-:Y:S09]  /*66a0*/  UISETP.NE.AND UP0, UPT, UR38, URZ, UPT ;  /* 0x000000ff2600728c */ /* 0x000ff2000bf05270 */
[----:B------:R-:W-:Y:S05]  /*66b0*/  BRA.U !UP0, `(.L_x_100) ;  /* 0x0000000108287547 */ /* 0x000fea000b800000 */
[----:B------:R-:W-:Y:S01]  /*66c0*/  ISETP.NE.AND P0, PT, R89, RZ, PT ;  /* 0x000000ff5900720c */ /* 0x000fe20003f05270 */
[----:B------:R-:W-:Y:S11]  /*66d0*/  IMAD.U32 R2, RZ, RZ, UR45 ;  /* 0x0000002dff027e24 */ /* 0x000ff6000f8e00ff */
[----:B------:R-:W-:Y:S01]  /*66e0*/  @!UPT UIADD3 URZ, UPT, UPT, URZ, URZ, URZ ;  /* 0x000000fffffff290 */ /* 0x000fe2000fffe0ff */
[C---:B------:R-:W-:Y:S01]  /*66f0*/  @P0 LEA R3, R81.reuse, UR36, 0x3 ;  /* 0x0000002451030c11 */ /* 0x040fe2000f8e18ff */
[----:B------:R-:W-:Y:S04]  /*6700*/  VIADD R81, R81, 0x1 ;  /* 0x0000000151517836 */ /* 0x000fe80000000000 */
[----:B------:R-:W-:Y:S05]  /*6710*/  @P0 VIADD R3, R3, 0x50 ;  /* 0x0000005003030836 */ /* 0x000fea0000000000 */
[----:B------:R-:W-:Y:S04]  /*6720*/  @P0 PRMT R2, R2, 0x654, R3 ;  /* 0x0000065402020816 */ /* 0x000fe80000000003 */
[----:B------:R2:W-:Y:S01]  /*6730*/  @P0 SYNCS.ARRIVE.TRANS64.RED.A1T0 RZ, [R2+URZ], RZ ;  /* 0x000000ff02ff09a7 */ /* 0x0005e200081004ff */
[C---:B------:R-:W-:Y:S04]  /*6740*/  ISETP.NE.AND P0, PT, R81.reuse, 0x2, PT ;  /* 0x000000025100780c */ /* 0x040fe80003f05270 */
[----:B------:R-:W-:Y:S09]  /*6750*/  SEL R81, R81, RZ, P0 ;  /* 0x000000ff51517207 */ /* 0x000ff20000000000 */
.L_x_100:
[----:B------:R-:W-:Y:S01]  /*6760*/  ISETP.NE.AND P2, PT, R87, RZ, PT ;  /* 0x000000ff5700720c */ /* 0x000fe20003f45270 */
[----:B------:R-:W-:Y:S01]  /*6770*/  UISETP.NE.AND UP0, UPT, UR6, 0x2, UPT ;  /* 0x000000020600788c */ /* 0x000fe2000bf05270 */
[----:B------:R-:W-:Y:S01]  /*6780*/  ISETP.NE.AND P0, PT, R88, 0x2, PT ;  /* 0x000000025800780c */ /* 0x000fe20003f05270 */
[----:B------:R-:W-:Y:S01]  /*6790*/  IMAD.IADD R63, R29, 0x1, R62 ;  /* 0x000000011d3f7824 */ /* 0x000fe200078e023e */
[----:B------:R-:W-:Y:S01]  /*67a0*/  ISETP.NE.AND P1, PT, R0, 0x4, PT ;  /* 0x000000040000780c */ /* 0x000fe20003f25270 */
[----:B------:R-:W-:Y:S01]  /*67b0*/  USEL UR4, URZ, 0x1, UP0 ;  /* 0x00000001ff047887 */ /* 0x000fe20008000000 */
[----:B------:R-:W-:Y:S01]  /*67c0*/  SEL R3, RZ, 0x1, P0 ;  /* 0x00000001ff037807 */ /* 0x000fe20000000000 */
[----:B------:R-:W-:Y:S01]  /*67d0*/  USEL UR37, UR6, URZ, UP0 ;  /* 0x000000ff06257287 */ /* 0x000fe20008000000 */
[----:B--2---:R-:W-:Y:S01]  /*67e0*/  SEL R2, RZ, 0x1, P1 ;  /* 0x00000001ff027807 */ /* 0x004fe20000800000 */
[----:B------:R-:W-:Y:S01]  /*67f0*/  IMAD.IADD R69, R31, 0x1, R68 ;  /* 0x000000011f457824 */ /* 0x000fe200078e0244 */
[----:B------:R-:W-:Y:S02]  /*6800*/  LOP3.LUT R82, R82, R3, RZ, 0x3c, !PT ;  /* 0x0000000352527212 */ /* 0x000fe400078e3cff */
[----:B------:R-:W-:Y:S02]  /*6810*/  LOP3.LUT R84, R84, UR4, RZ, 0x3c, !PT ;  /* 0x0000000454547c12 */ /* 0x000fe4000f8e3cff */
[----:B------:R-:W-:Y:S02]  /*6820*/  @P2 R2UR UR60, R80 ;  /* 0x00000000503c22ca */ /* 0x000fe400000e0000 */
[----:B------:R-:W-:Y:S02]  /*6830*/  LOP3.LUT R83, R83, R2, RZ, 0x3c, !PT ;  /* 0x0000000253537212 */ /* 0x000fe400078e3cff */
[----:B------:R-:W-:Y:S02]  /*6840*/  SEL R88, R88, RZ, P0 ;  /* 0x000000ff58587207 */ /* 0x000fe40000000000 */
[----:B------:R-:W-:Y:S01]  /*6850*/  SEL R30, R0, RZ, P1 ;  /* 0x000000ff001e7207 */ /* 0x000fe20000800000 */
[----:B------:R-:W-:Y:S08]  /*6860*/  @P2 BRA `(.L_x_101) ;  /* 0xffffffe800682947 */ /* 0x000ff0000383ffff */
[----:B------:R-:W-:-:S09]  /*6870*/  UISETP.NE.AND UP0, UPT, UR39, URZ, UPT ;  /* 0x000000ff2700728c */ /* 0x000fd2000bf05270 */
[----:B------:R-:W-:Y:S05]  /*6880*/  BRA.U !UP0, `(.L_x_102) ;  /* 0x0000000108487547 */ /* 0x000fea000b800000 */
[----:B------:R-:W2:Y:S02]  /*6890*/  LDCU.64 UR4, c[0x0][0x890] ;  /* 0x00011200ff0477ac */ /* 0x000ea40008000a00 */
[----:B--2---:R-:W-:-:S04]  /*68a0*/  UISETP.NE.U32.AND UP0, UPT, UR4, URZ, UPT ;  /* 0x000000ff0400728c */ /* 0x004fc8000bf05070 */
[----:B------:R-:W-:-:S09]  /*68b0*/  UISETP.NE.AND.EX UP0, UPT, UR5, URZ, UPT, UP0 ;  /* 0x000000ff0500728c */ /* 0x000fd2000bf05300 */
[----:B------:R-:W-:Y:S05]  /*68c0*/  BRA.U UP0, `(.L_x_103) ;  /* 0x00000001000c7547 */ /* 0x000fea000b800000 */
[----:B------:R-:W-:-:S13]  /*68d0*/  FSETP.NEU.AND P0, PT, R35, RZ, PT ;  /* 0x000000ff2300720b */ /* 0x000fda0003f0d000 */
[----:B------:R-:W-:Y:S05]  /*68e0*/  @!P0 EXIT ;  /* 0x000000000000894d */ /* 0x000fea0003800000 */
[----:B------:R-:W-:Y:S05]  /*68f0*/  BRA `(.L_x_102) ;  /* 0x00000000002c7947 */ /* 0x000fea0003800000 */
.L_x_103:
[----:B------:R-:W-:Y:S01]  /*6900*/  LOP3.LUT P0, RZ, R70, 0xff, RZ, 0xc0, !PT ;  /* 0x000000ff46ff7812 */ /* 0x000fe2000780c0ff */
[----:B------:R-:W-:-:S12]  /*6910*/  BSSY.RECONVERGENT B0, `(.L_x_102) ;  /* 0x0000009000007945 */ /* 0x000fd80003800200 */
[----:B------:R-:W-:Y:S05]  /*6920*/  @P0 BRA `(.L_x_104) ;  /* 0x0000000000140947 */ /* 0x000fea0003800000 */
[----:B------:R-:W2:Y:S02]  /*6930*/  LDCU.64 UR4, c[0x0][0x888] ;  /* 0x00011100ff0477ac */ /* 0x000ea40008000a00 */
[----:B--2---:R-:W-:-:S04]  /*6940*/  ISETP.NE.U32.AND P0, PT, RZ, UR4, PT ;  /* 0x00000004ff007c0c */ /* 0x004fc8000bf05070 */
[----:B------:R-:W-:-:S13]  /*6950*/  ISETP.NE.AND.EX P0, PT, RZ, UR5, PT, P0 ;  /* 0x00000005ff007c0c */ /* 0x000fda000bf05300 */
[----:B------:R-:W-:Y:S05]  /*6960*/  @!P0 EXIT ;  /* 0x000000000000894d */ /* 0x000fea0003800000 */
[----:B------:R-:W-:Y:S05]  /*6970*/  BRA `(.L_x_105) ;  /* 0x0000000000087947 */ /* 0x000fea0003800000 */
.L_x_104:
[----:B------:R-:W-:-:S13]  /*6980*/  FSETP.NEU.AND P0, PT, R35, RZ, PT ;  /* 0x000000ff2300720b */ /* 0x000fda0003f0d000 */
[----:B------:R-:W-:Y:S05]  /*6990*/  @!P0 EXIT ;  /* 0x000000000000894d */ /* 0x000fea0003800000 */
.L_x_105:
[----:B------:R-:W-:Y:S05]  /*69a0*/  BSYNC.RECONVERGENT B0 ;  /* 0x0000000000007941 */ /* 0x000fea0003800200 */
.L_x_102:
[----:B------:R-:W-:-:S04]  /*69b0*/  DEPBAR.LE SB0, 0x0 ;  /* 0x000080000000791a */ /* 0x000fc80000000000 */
[----:B------:R-:W-:Y:S05]  /*69c0*/  EXIT ;  /* 0x000000000000794d */ /* 0x000fea0003800000 */
.L_x_19:
[----:B--2---:R2:W1:Y:S02]  /*69d0*/  SYNCS.PHASECHK.TRANS64.TRYWAIT P0, [R3+URZ+0xe0], R2 ;  /* 0x0000e002030075a7 */ /* 0x00446400080011ff */
[----:B-1----:R-:W-:Y:S05]  /*69e0*/  @!P0 NANOSLEEP.SYNCS 0x989680 ;  /* 0x009896800000895d */ /* 0x002fea0003900000 */
[----:B------:R-:W1:Y:S02]  /*69f0*/  @!P0 SYNCS.PHASECHK.TRANS64 P0, [R3+URZ+0xe0], R2 ;  /* 0x0000e002030085a7 */ /* 0x000e6400080010ff */
[----:B-1----:R-:W-:Y:S05]  /*6a00*/  @!P0 BRA `(.L_x_19) ;  /* 0xfffffffc00f08947 */ /* 0x002fea000383ffff */
[----:B------:R-:W-:Y:S05]  /*6a10*/  BRA `(.L_x_106) ;  /* 0xffffffa800e47947 */ /* 0x000fea000383ffff */
.L_x_22:
[----:B-1----:R-:W-:-:S07]  /*6a20*/  MOV R2, UR57 ;  /* 0x0000003900027c02 */ /* 0x002fce0008000f00 */
.L_x_107:
[----:B-1----:R1:W2:Y:S02]  /*6a30*/  SYNCS.PHASECHK.TRANS64.TRYWAIT P0, [R2+URZ+0x20], R5 ;  /* 0x00002005020075a7 */ /* 0x0022a400080011ff */
[----:B--2---:R-:W-:Y:S05]  /*6a40*/  @!P0 NANOSLEEP.SYNCS 0x989680 ;  /* 0x009896800000895d */ /* 0x004fea0003900000 */
[----:B------:R-:W2:Y:S02]  /*6a50*/  @!P0 SYNCS.PHASECHK.TRANS64 P0, [R2+URZ+0x20], R5 ;  /* 0x00002005020085a7 */ /* 0x000ea400080010ff */
[----:B--2---:R-:W-:Y:S05]  /*6a60*/  @!P0 BRA `(.L_x_107) ;  /* 0xfffffffc00f08947 */ /* 0x004fea000383ffff */
[----:B------:R-:W-:Y:S05]  /*6a70*/  BRA `(.L_x_21) ;  /* 0xffffffac00347947 */ /* 0x000fea000383ffff */
.L_x_30:
[----:B------:R-:W-:-:S07]  /*6a80*/  MOV R2, UR57 ;  /* 0x0000003900027c02 */ /* 0x000fce0008000f00 */
.L_x_108:
[----:B-1----:R1:W2:Y:S02]  /*6a90*/  SYNCS.PHASECHK.TRANS64.TRYWAIT P0, [R2+URZ+0x20], R5 ;  /* 0x00002005020075a7 */ /* 0x0022a400080011ff */
[----:B--2---:R-:W-:Y:S05]  /*6aa0*/  @!P0 NANOSLEEP.SYNCS 0x989680 ;  /* 0x009896800000895d */ /* 0x004fea0003900000 */
[----:B------:R-:W2:Y:S02]  /*6ab0*/  @!P0 SYNCS.PHASECHK.TRANS64 P0, [R2+URZ+0x20], R5 ;  /* 0x00002005020085a7 */ /* 0x000ea400080010ff */
[----:B--2---:R-:W-:Y:S05]  /*6ac0*/  @!P0 BRA `(.L_x_108) ;  /* 0xfffffffc00f08947 */ /* 0x004fea000383ffff */
[----:B------:R-:W-:Y:S05]  /*6ad0*/  BRA `(.L_x_29) ;  /* 0xffffffb000747947 */ /* 0x000fea000383ffff */
.L_x_36:
[----:B-1----:R1:W2:Y:S02]  /*6ae0*/  SYNCS.PHASECHK.TRANS64.TRYWAIT P0, [R2+URZ+0x70], R3 ;  /* 0x00007003020075a7 */ /* 0x0022a400080011ff */
[----:B--2---:R-:W-:Y:S05]  /*6af0*/  @!P0 NANOSLEEP.SYNCS 0x989680 ;  /* 0x009896800000895d */ /* 0x004fea0003900000 */
[----:B------:R-:W2:Y:S02]  /*6b00*/  @!P0 SYNCS.PHASECHK.TRANS64 P0, [R2+URZ+0x70], R3 ;  /* 0x00007003020085a7 */ /* 0x000ea400080010ff */
[----:B--2---:R-:W-:Y:S05]  /*6b10*/  @!P0 BRA `(.L_x_36) ;  /* 0xfffffffc00f08947 */ /* 0x004fea000383ffff */
[----:B------:R-:W-:Y:S05]  /*6b20*/  BRA `(.L_x_109) ;  /* 0xffffffb400947947 */ /* 0x000fea000383ffff */
.L_x_40:
[----:B----4-:R-:W-:-:S07]  /*6b30*/  MOV R0, UR4 ;  /* 0x0000000400007c02 */ /* 0x010fce0008000f00 */
.L_x_110:
[----:B-1----:R1:W2:Y:S02]  /*6b40*/  SYNCS.PHASECHK.TRANS64.TRYWAIT P0, [R0+URZ], R3 ;  /* 0x00000003000075a7 */ /* 0x0022a400080011ff */
[----:B--2---:R-:W-:Y:S05]  /*6b50*/  @!P0 NANOSLEEP.SYNCS 0x989680 ;  /* 0x009896800000895d */ /* 0x004fea0003900000 */
[----:B------:R-:W2:Y:S02]  /*6b60*/  @!P0 SYNCS.PHASECHK.TRANS64 P0, [R0+URZ], R3 ;  /* 0x00000003000085a7 */ /* 0x000ea400080010ff */
[----:B--2---:R-:W-:Y:S05]  /*6b70*/  @!P0 BRA `(.L_x_110) ;  /* 0xfffffffc00f08947 */ /* 0x004fea000383ffff */
[----:B------:R-:W-:Y:S05]  /*6b80*/  BRA `(.L_x_111) ;  /* 0xffffffbc00047947 */ /* 0x000fea000383ffff */
.L_x_41:
[----:B----4-:R-:W-:-:S07]  /*6b90*/  MOV R0, UR5 ;  /* 0x0000000500007c02 */ /* 0x010fce0008000f00 */
.L_x_112:
[----:B-1----:R1:W2:Y:S02]  /*6ba0*/  SYNCS.PHASECHK.TRANS64.TRYWAIT P0, [R0+URZ], R3 ;  /* 0x00000003000075a7 */ /* 0x0022a400080011ff */
[----:B--2---:R-:W-:Y:S05]  /*6bb0*/  @!P0 NANOSLEEP.SYNCS 0x989680 ;  /* 0x009896800000895d */ /* 0x004fea0003900000 */
[----:B------:R-:W2:Y:S02]  /*6bc0*/  @!P0 SYNCS.PHASECHK.TRANS64 P0, [R0+URZ], R3 ;  /* 0x00000003000085a7 */ /* 0x000ea400080010ff */
[----:B--2---:R-:W-:Y:S05]  /*6bd0*/  @!P0 BRA `(.L_x_112) ;  /* 0xfffffffc00f08947 */ /* 0x004fea000383ffff */
[----:B------:R-:W-:Y:S05]  /*6be0*/  BRA `(.L_x_113) ;  /* 0xffffffbc00107947 */ /* 0x000fea000383ffff */
.L_x_42:
[----:B----4-:R-:W-:-:S07]  /*6bf0*/  MOV R0, UR5 ;  /* 0x0000000500007c02 */ /* 0x010fce0008000f00 */
.L_x_114:
[----:B-1----:R1:W2:Y:S02]  /*6c00*/  SYNCS.PHASECHK.TRANS64.TRYWAIT P0, [R0+URZ], R3 ;  /* 0x00000003000075a7 */ /* 0x0022a400080011ff */
[----:B--2---:R-:W-:Y:S05]  /*6c10*/  @!P0 NANOSLEEP.SYNCS 0x989680 ;  /* 0x009896800000895d */ /* 0x004fea0003900000 */
[----:B------:R-:W2:Y:S02]  /*6c20*/  @!P0 SYNCS.PHASECHK.TRANS64 P0, [R0+URZ], R3 ;  /* 0x00000003000085a7 */ /* 0x000ea400080010ff */
[----:B--2---:R-:W-:Y:S05]  /*6c30*/  @!P0 BRA `(.L_x_114) ;  /* 0xfffffffc00f08947 */ /* 0x004fea000383ffff */
[----:B------:R-:W-:Y:S05]  /*6c40*/  BRA `(.L_x_115) ;  /* 0xffffffbc001c7947 */ /* 0x000fea000383ffff */
.L_x_45:
[----:B-1----:R1:W2:Y:S02]  /*6c50*/  SYNCS.PHASECHK.TRANS64.TRYWAIT P0, [R0+URZ+0xd0], R5 ;  /* 0x0000d005000075a7 */ /* 0x0022a400080011ff */
[----:B--2---:R-:W-:Y:S05]  /*6c60*/  @!P0 NANOSLEEP.SYNCS 0x989680 ;  /* 0x009896800000895d */ /* 0x004fea0003900000 */
[----:B------:R-:W2:Y:S02]  /*6c70*/  @!P0 SYNCS.PHASECHK.TRANS64 P0, [R0+URZ+0xd0], R5 ;  /* 0x0000d005000085a7 */ /* 0x000ea400080010ff */
[----:B--2---:R-:W-:Y:S05]  /*6c80*/  @!P0 BRA `(.L_x_45) ;  /* 0xfffffffc00f08947 */ /* 0x004fea000383ffff */
[----:B------:R-:W-:Y:S05]  /*6c90*/  BRA `(.L_x_116) ;  /* 0xffffffbc00787947 */ /* 0x000fea000383ffff */
.L_x_46:
[----:B------:R-:W-:-:S07]  /*6ca0*/  MOV R0, UR4 ;  /* 0x0000000400007c02 */ /* 0x000fce0008000f00 */
.L_x_117:
[----:B-1----:R1:W2:Y:S02]  /*6cb0*/  SYNCS.PHASECHK.TRANS64.TRYWAIT P0, [R0+URZ+0x80], R5 ;  /* 0x00008005000075a7 */ /* 0x0022a400080011ff */
[----:B--2---:R-:W-:Y:S05]  /*6cc0*/  @!P0 NANOSLEEP.SYNCS 0x989680 ;  /* 0x009896800000895d */ /* 0x004fea0003900000 */
[----:B------:R-:W2:Y:S02]  /*6cd0*/  @!P0 SYNCS.PHASECHK.TRANS64 P0, [R0+URZ+0x80], R5 ;  /* 0x00008005000085a7 */ /* 0x000ea400080010ff */
[----:B--2---:R-:W-:Y:S05]  /*6ce0*/  @!P0 BRA `(.L_x_117) ;  /* 0xfffffffc00f08947 */ /* 0x004fea000383ffff */
[----:B------:R-:W-:Y:S05]  /*6cf0*/  BRA `(.L_x_118) ;  /* 0xffffffbc00887947 */ /* 0x000fea000383ffff */
.L_x_47:
[----:B-1----:R1:W2:Y:S02]  /*6d00*/  SYNCS.PHASECHK.TRANS64.TRYWAIT P1, [R0+URZ+0x70], R5 ;  /* 0x00007005000075a7 */ /* 0x0022a400080211ff */
[----:B--2---:R-:W-:Y:S05]  /*6d10*/  @!P1 NANOSLEEP.SYNCS 0x989680 ;  /* 0x009896800000995d */ /* 0x004fea0003900000 */
[----:B------:R-:W2:Y:S02]  /*6d20*/  @!P1 SYNCS.PHASECHK.TRANS64 P1, [R0+URZ+0x70], R5 ;  /* 0x00007005000095a7 */ /* 0x000ea400080210ff */
[----:B--2---:R-:W-:Y:S05]  /*6d30*/  @!P1 BRA `(.L_x_47) ;  /* 0xfffffffc00f09947 */ /* 0x004fea000383ffff */
[----:B------:R-:W-:Y:S05]  /*6d40*/  BRA `(.L_x_119) ;  /* 0xffffffbc00b87947 */ /* 0x000fea000383ffff */
.L_x_50:
[----:B------:R-:W-:-:S07]  /*6d50*/  MOV R0, UR4 ;  /* 0x0000000400007c02 */ /* 0x000fce0008000f00 */
.L_x_120:
[----:B-1----:R1:W2:Y:S02]  /*6d60*/  SYNCS.PHASECHK.TRANS64.TRYWAIT P0, [R0+URZ+0x80], R3 ;  /* 0x00008003000075a7 */ /* 0x0022a400080011ff */
[----:B--2---:R-:W-:Y:S05]  /*6d70*/  @!P0 NANOSLEEP.SYNCS 0x989680 ;  /* 0x009896800000895d */ /* 0x004fea0003900000 */
[----:B------:R-:W2:Y:S02]  /*6d80*/  @!P0 SYNCS.PHASECHK.TRANS64 P0, [R0+URZ+0x80], R3 ;  /* 0x00008003000085a7 */ /* 0x000ea400080010ff */
[----:B--2---:R-:W-:Y:S05]  /*6d90*/  @!P0 BRA `(.L_x_120) ;  /* 0xfffffffc00f08947 */ /* 0x004fea000383ffff */
[----:B------:R-:W-:Y:S05]  /*6da0*/  BRA `(.L_x_49) ;  /* 0xffffffc0000c7947 */ /* 0x000fea000383ffff */
.L_x_57:
[----:B-1----:R1:W2:Y:S02]  /*6db0*/  SYNCS.PHASECHK.TRANS64.TRYWAIT P1, [R0+URZ+0x70], R5 ;  /* 0x00007005000075a7 */ /* 0x0022a400080211ff */
[----:B--2---:R-:W-:Y:S05]  /*6dc0*/  @!P1 NANOSLEEP.SYNCS 0x989680 ;  /* 0x009896800000995d */ /* 0x004fea0003900000 */
[----:B------:R-:W2:Y:S02]  /*6dd0*/  @!P1 SYNCS.PHASECHK.TRANS64 P1, [R0+URZ+0x70], R5 ;  /* 0x00007005000095a7 */ /* 0x000ea400080210ff */
[----:B--2---:R-:W-:Y:S05]  /*6de0*/  @!P1 BRA `(.L_x_57) ;  /* 0xfffffffc00f09947 */ /* 0x004fea000383ffff */
[----:B------:R-:W-:Y:S05]  /*6df0*/  BRA `(.L_x_121) ;  /* 0xffffffc400707947 */ /* 0x000fea000383ffff */
.L_x_58:
[----:B------:R-:W-:-:S07]  /*6e00*/  MOV R3, UR75 ;  /* 0x0000004b00037c02 */ /* 0x000fce0008000f00 */
.L_x_122:
[----:B-1----:R1:W2:Y:S02]  /*6e10*/  SYNCS.PHASECHK.TRANS64.TRYWAIT P0, [R3+URZ+0xb0], R0 ;  /* 0x0000b000030075a7 */ /* 0x0022a400080011ff */
[----:B--2---:R-:W-:Y:S05]  /*6e20*/  @!P0 NANOSLEEP.SYNCS 0x989680 ;  /* 0x009896800000895d */ /* 0x004fea0003900000 */
[----:B------:R-:W2:Y:S02]  /*6e30*/  @!P0 SYNCS.PHASECHK.TRANS64 P0, [R3+URZ+0xb0], R0 ;  /* 0x0000b000030085a7 */ /* 0x000ea400080010ff */
[----:B--2---:R-:W-:Y:S05]  /*6e40*/  @!P0 BRA `(.L_x_122) ;  /* 0xfffffffc00f08947 */ /* 0x004fea000383ffff */
[----:B------:R-:W-:Y:S05]  /*6e50*/  BRA `(.L_x_123) ;  /* 0xffffffc400c47947 */ /* 0x000fea000383ffff */
.L_x_61:
[----:B------:R-:W-:Y:S07]  /*6e60*/  MOV R0, UR5 ;  /* 0x0000000500007c02 */ /* 0x000fee0008000f00 */
.L_x_124:
[----:B-1----:R1:W2:Y:S02]  /*6e70*/  SYNCS.PHASECHK.TRANS64.TRYWAIT P0, [R0+URZ], R3 ;  /* 0x00000003000075a7 */ /* 0x0022a400080011ff */
[----:B--2---:R-:W-:Y:S05]  /*6e80*/  @!P0 NANOSLEEP.SYNCS 0x989680 ;  /* 0x009896800000895d */ /* 0x004fea0003900000 */
[----:B------:R-:W2:Y:S02]  /*6e90*/  @!P0 SYNCS.PHASECHK.TRANS64 P0, [R0+URZ], R3 ;  /* 0x00000003000085a7 */ /* 0x000ea400080010ff */
[----:B--2---:R-:W-:Y:S05]  /*6ea0*/  @!P0 BRA `(.L_x_124) ;  /* 0xfffffffc00f08947 */ /* 0x004fea000383ffff */
[----:B------:R-:W-:Y:S05]  /*6eb0*/  BRA `(.L_x_60) ;  /* 0xffffffc400e07947 */ /* 0x000fea000383ffff */
.L_x_64:
[----:B------:R-:W-:-:S07]  /*6ec0*/  MOV R0, UR4 ;  /* 0x0000000400007c02 */ /* 0x000fce0008000f00 */
.L_x_125:
[----:B--2---:R2:W3:Y:S02]  /*6ed0*/  SYNCS.PHASECHK.TRANS64.TRYWAIT P0, [R0+URZ], R3 ;  /* 0x00000003000075a7 */ /* 0x0044e400080011ff */
[----:B---3--:R-:W-:Y:S05]  /*6ee0*/  @!P0 NANOSLEEP.SYNCS 0x989680 ;  /* 0x009896800000895d */ /* 0x008fea0003900000 */
[----:B------:R-:W3:Y:S02]  /*6ef0*/  @!P0 SYNCS.PHASECHK.TRANS64 P0, [R0+URZ], R3 ;  /* 0x00000003000085a7 */ /* 0x000ee400080010ff */
[----:B---3--:R-:W-:Y:S05]  /*6f00*/  @!P0 BRA `(.L_x_125) ;  /* 0xfffffffc00f08947 */ /* 0x008fea000383ffff */
[----:B------:R-:W-:Y:S05]  /*6f10*/  BRA `(.L_x_126) ;  /* 0xffffffcc00e87947 */ /* 0x000fea000383ffff */
.L_x_65:
[----:B------:R-:W-:-:S07]  /*6f20*/  MOV R0, UR5 ;  /* 0x0000000500007c02 */ /* 0x000fce0008000f00 */
.L_x_127:
[----:B-1----:R1:W2:Y:S02]  /*6f30*/  SYNCS.PHASECHK.TRANS64.TRYWAIT P0, [R0+URZ], R3 ;  /* 0x00000003000075a7 */ /* 0x0022a400080011ff */
[----:B--2---:R-:W-:Y:S05]  /*6f40*/  @!P0 NANOSLEEP.SYNCS 0x989680 ;  /* 0x009896800000895d */ /* 0x004fea0003900000 */
[----:B------:R-:W2:Y:S02]  /*6f50*/  @!P0 SYNCS.PHASECHK.TRANS64 P0, [R0+URZ], R3 ;  /* 0x00000003000085a7 */ /* 0x000ea400080010ff */
[----:B--2---:R-:W-:Y:S05]  /*6f60*/  @!P0 BRA `(.L_x_127) ;  /* 0xfffffffc00f08947 */ /* 0x004fea000383ffff */
[----:B------:R-:W-:Y:S05]  /*6f70*/  BRA `(.L_x_128) ;  /* 0xffffffcc00f47947 */ /* 0x000fea000383ffff */
.L_x_66:
[----:B------:R-:W-:-:S07]  /*6f80*/  MOV R0, UR5 ;  /* 0x0000000500007c02 */ /* 0x000fce0008000f00 */
.L_x_129:
[----:B-1----:R1:W2:Y:S02]  /*6f90*/  SYNCS.PHASECHK.TRANS64.TRYWAIT P0, [R0+URZ], R3 ;  /* 0x00000003000075a7 */ /* 0x0022a400080011ff */
[----:B--2---:R-:W-:Y:S05]  /*6fa0*/  @!P0 NANOSLEEP.SYNCS 0x989680 ;  /* 0x009896800000895d */ /* 0x004fea0003900000 */
[----:B------:R-:W2:Y:S02]  /*6fb0*/  @!P0 SYNCS.PHASECHK.TRANS64 P0, [R0+URZ], R3 ;  /* 0x00000003000085a7 */ /* 0x000ea400080010ff */
[----:B--2---:R-:W-:Y:S05]  /*6fc0*/  @!P0 BRA `(.L_x_129) ;  /* 0xfffffffc00f08947 */ /* 0x004fea000383ffff */
[----:B------:R-:W-:Y:S05]  /*6fd0*/  BRA `(.L_x_130) ;  /* 0xffffffd000007947 */ /* 0x000fea000383ffff */
.L_x_67:
[----:B------:R-:W-:-:S07]  /*6fe0*/  MOV R0, UR4 ;  /* 0x0000000400007c02 */ /* 0x000fce0008000f00 */
.L_x_131:
[----:B-1----:R1:W2:Y:S02]  /*6ff0*/  SYNCS.PHASECHK.TRANS64.TRYWAIT P0, [R0+URZ], R3 ;  /* 0x00000003000075a7 */ /* 0x0022a400080011ff */
[----:B--2---:R-:W-:Y:S05]  /*7000*/  @!P0 NANOSLEEP.SYNCS 0x989680 ;  /* 0x009896800000895d */ /* 0x004fea0003900000 */
[----:B------:R-:W2:Y:S02]  /*7010*/  @!P0 SYNCS.PHASECHK.TRANS64 P0, [R0+URZ], R3 ;  /* 0x00000003000085a7 */ /* 0x000ea400080010ff */
[----:B--2---:R-:W-:Y:S05]  /*7020*/  @!P0 BRA `(.L_x_131) ;  /* 0xfffffffc00f08947 */ /* 0x004fea000383ffff */
[----:B------:R-:W-:Y:S05]  /*7030*/  BRA `(.L_x_132) ;  /* 0xffffffd0000c7947 */ /* 0x000fea000383ffff */
.L_x_72:
[----:B--2---:R2:W3:Y:S02]  /*7040*/  SYNCS.PHASECHK.TRANS64.TRYWAIT P0, [R0+URZ+0x70], R3 ;  /* 0x00007003000075a7 */ /* 0x0044e400080011ff */
[----:B---3--:R-:W-:Y:S05]  /*7050*/  @!P0 NANOSLEEP.SYNCS 0x989680 ;  /* 0x009896800000895d */ /* 0x008fea0003900000 */
[----:B------:R-:W3:Y:S02]  /*7060*/  @!P0 SYNCS.PHASECHK.TRANS64 P0, [R0+URZ+0x70], R3 ;  /* 0x00007003000085a7 */ /* 0x000ee400080010ff */
[----:B---3--:R-:W-:Y:S05]  /*7070*/  @!P0 BRA `(.L_x_72) ;  /* 0xfffffffc00f08947 */ /* 0x008fea000383ffff */
[----:B------:R-:W-:Y:S05]  /*7080*/  BRA `(.L_x_133) ;  /* 0xffffffd400087947 */ /* 0x000fea000383ffff */
.L_x_75:
[----:B------:R-:W-:Y:S07]  /*7090*/  MOV R0, UR7 ;  /* 0x0000000700007c02 */ /* 0x000fee0008000f00 */
.L_x_134:
[----:B--2---:R2:W3:Y:S02]  /*70a0*/  SYNCS.PHASECHK.TRANS64.TRYWAIT P0, [R0+URZ+0x68], R3 ;  /* 0x00006803000075a7 */ /* 0x0044e400080011ff */
[----:B---3--:R-:W-:Y:S05]  /*70b0*/  @!P0 NANOSLEEP.SYNCS 0x989680 ;  /* 0x009896800000895d */ /* 0x008fea0003900000 */
[----:B------:R-:W3:Y:S02]  /*70c0*/  @!P0 SYNCS.PHASECHK.TRANS64 P0, [R0+URZ+0x68], R3 ;  /* 0x00006803000085a7 */ /* 0x000ee400080010ff */
[----:B---3--:R-:W-:Y:S05]  /*70d0*/  @!P0 BRA `(.L_x_134) ;  /* 0xfffffffc00f08947 */ /* 0x008fea000383ffff */
[----:B------:R-:W-:Y:S05]  /*70e0*/  BRA `(.L_x_74) ;  /* 0xffffffd400f07947 */ /* 0x000fea000383ffff */
.L_x_78:
[----:B------:R-:W-:Y:S07]  /*70f0*/  MOV R3, UR5 ;  /* 0x0000000500037c02 */ /* 0x000fee0008000f00 */
.L_x_135:
[----:B-1----:R1:W2:Y:S02]  /*7100*/  SYNCS.PHASECHK.TRANS64.TRYWAIT P2, [R3+URZ+0x50], R12 ;  /* 0x0000500c030075a7 */ /* 0x0022a400080411ff */
[----:B--2---:R-:W-:Y:S05]  /*7110*/  @!P2 NANOSLEEP.SYNCS 0x989680 ;  /* 0x009896800000a95d */ /* 0x004fea0003900000 */
[----:B------:R-:W2:Y:S02]  /*7120*/  @!P2 SYNCS.PHASECHK.TRANS64 P2, [R3+URZ+0x50], R12 ;  /* 0x0000500c0300a5a7 */ /* 0x000ea400080410ff */
[----:B--2---:R-:W-:Y:S05]  /*7130*/  @!P2 BRA `(.L_x_135) ;  /* 0xfffffffc00f0a947 */ /* 0x004fea000383ffff */
[----:B------:R-:W-:Y:S05]  /*7140*/  BRA `(.L_x_136) ;  /* 0xffffffd8008c7947 */ /* 0x000fea000383ffff */
.L_x_80:
[----:B------:R-:W-:-:S07]  /*7150*/  MOV R0, UR4 ;  /* 0x0000000400007c02 */ /* 0x000fce0008000f00 */
.L_x_137:
[----:B-1----:R1:W3:Y:S02]  /*7160*/  SYNCS.PHASECHK.TRANS64.TRYWAIT P0, [R0+URZ], R3 ;  /* 0x00000003000075a7 */ /* 0x0022e400080011ff */
[----:B---3--:R-:W-:Y:S05]  /*7170*/  @!P0 NANOSLEEP.SYNCS 0x989680 ;  /* 0x009896800000895d */ /* 0x008fea0003900000 */
[----:B------:R-:W3:Y:S02]  /*7180*/  @!P0 SYNCS.PHASECHK.TRANS64 P0, [R0+URZ], R3 ;  /* 0x00000003000085a7 */ /* 0x000ee400080010ff */
[----:B---3--:R-:W-:Y:S05]  /*7190*/  @!P0 BRA `(.L_x_137) ;  /* 0xfffffffc00f08947 */ /* 0x008fea000383ffff */
[----:B------:R-:W-:Y:S05]  /*71a0*/  BRA `(.L_x_138) ;  /* 0xffffffdc00287947 */ /* 0x000fea000383ffff */
.L_x_82:
[----:B--2---:R2:W4:Y:S02]  /*71b0*/  SYNCS.PHASECHK.TRANS64.TRYWAIT P0, [R0+URZ+0x70], R3 ;  /* 0x00007003000075a7 */ /* 0x00452400080011ff */
[----:B----4-:R-:W-:Y:S05]  /*71c0*/  @!P0 NANOSLEEP.SYNCS 0x989680 ;  /* 0x009896800000895d */ /* 0x010fea0003900000 */
[----:B------:R-:W4:Y:S02]  /*71d0*/  @!P0 SYNCS.PHASECHK.TRANS64 P0, [R0+URZ+0x70], R3 ;  /* 0x00007003000085a7 */ /* 0x000f2400080010ff */
[----:B----4-:R-:W-:Y:S05]  /*71e0*/  @!P0 BRA `(.L_x_82) ;  /* 0xfffffffc00f08947 */ /* 0x010fea000383ffff */
[----:B------:R-:W-:Y:S05]  /*71f0*/  BRA `(.L_x_139) ;  /* 0xffffffe000187947 */ /* 0x000fea000383ffff */
.L_x_92:
[----:B-1----:R1:W2:Y:S02]  /*7200*/  SYNCS.PHASECHK.TRANS64.TRYWAIT P1, [R0+URZ+0x40], R5 ;  /* 0x00004005000075a7 */ /* 0x0022a400080211ff */
[----:B--2---:R-:W-:Y:S05]  /*7210*/  @!P1 NANOSLEEP.SYNCS 0x989680 ;  /* 0x009896800000995d */ /* 0x004fea0003900000 */
[----:B------:R-:W2:Y:S02]  /*7220*/  @!P1 SYNCS.PHASECHK.TRANS64 P1, [R0+URZ+0x40], R5 ;  /* 0x00004005000095a7 */ /* 0x000ea400080210ff */
[----:B--2---:R-:W-:Y:S05]  /*7230*/  @!P1 BRA `(.L_x_92) ;  /* 0xfffffffc00f09947 */ /* 0x004fea000383ffff */
[----:B------:R-:W-:Y:S05]  /*7240*/  BRA `(.L_x_91) ;  /* 0xffffffe800f87947 */ /* 0x000fea000383ffff */
.L_x_94:
[----:B-1----:R1:W4:Y:S02]  /*7250*/  SYNCS.PHASECHK.TRANS64.TRYWAIT P1, [R64+URZ+0x90], R7 ;  /* 0x00009007400075a7 */ /* 0x00232400080211ff */
[----:B----4-:R-:W-:Y:S05]  /*7260*/  @!P1 NANOSLEEP.SYNCS 0x989680 ;  /* 0x009896800000995d */ /* 0x010fea0003900000 */
[----:B------:R-:W4:Y:S02]  /*7270*/  @!P1 SYNCS.PHASECHK.TRANS64 P1, [R64+URZ+0x90], R7 ;  /* 0x00009007400095a7 */ /* 0x000f2400080210ff */
[----:B----4-:R-:W-:Y:S05]  /*7280*/  @!P1 BRA `(.L_x_94) ;  /* 0xfffffffc00f09947 */ /* 0x010fea000383ffff */
[----:B------:R-:W-:Y:S05]  /*7290*/  BRA `(.L_x_93) ;  /* 0xffffffec002c7947 */ /* 0x000fea000383ffff */
        .weak           $__internal_0_$__cuda_sm10x_tcgen05_guardrail_trap_col_being_dealloced_not_returned_by_alloc
        .type           $__internal_0_$__cuda_sm10x_tcgen05_guardrail_trap_col_being_dealloced_not_returned_by_alloc,@function
        .size           $__internal_0_$__cuda_sm10x_tcgen05_guardrail_trap_col_being_dealloced_not_returned_by_alloc,($__internal_1_$__cuda_sm10x_tcgen05_guardrail_trap_phase_invalid_during_alloc - $__internal_0_$__cuda_sm10x_tcgen05_guardrail_trap_col_being_dealloced_not_returned_by_alloc)
$__internal_0_$__cuda_sm10x_tcgen05_guardrail_trap_col_being_dealloced_not_returned_by_alloc:
[----:B------:R-:W-:Y:S05]  /*72a0*/  BPT.TRAP 0x1 ;  /* 0x000000040000795c */ /* 0x000fea0000300000 */
[----:B------:R-:W-:-:S04]  /*72b0*/  HFMA2 R3, -RZ, RZ, 0, 0 ;  /* 0x00000000ff037431 */ /* 0x000fc800000001ff */
[----:B------:R-:W-:Y:S05]  /*72c0*/  RET.REL.NODEC R2 `(_ZN7cutlass13device_kernelINS_4gemm6kernel13GemmUniversalIN4cute5tupleIJiiiiEEENS1_10collective13CollectiveMmaINS1_35MainloopSm100TmaUmmaWarpSpecializedILi4ELi2ELi4ENS5_IJNS4_1CILi1EEESB_SB_EEEEENS5_IJNSA_ILi64EEENSA_ILi32EEENSA_ILi256EEEEEENS_10bfloat16_tENS5_IJlSB_lEEESI_SJ_NS4_8TiledMMAINS4_8MMA_AtomIJNS4_20SM100_MMA_F16BF16_SSISI_SI_fLi64ELi32ELNS4_4UMMA5MajorE0ELSO_0ELNSN_7ScaleInE0ELSP_0EEEEEENS4_6LayoutISC_NS5_IJNSA_ILi0EEEST_ST_EEEEENS5_IJNS4_10UnderscoreESW_SW_EEEEENS4_13SM90_TMA_LOADENS4_14ComposedLayoutINS4_7SwizzleILi3ELi4ELi3EEENS4_18smem_ptr_flag_bitsILi16EEENSS_INS5_IJNSA_ILi8EEESE_EEENS5_IJSE_SB_EEEEEEEvNS4_8identityESZ_S19_vS1A_EENS_8epilogue10collective18CollectiveEpilogueINS1C_23Sm100TmaWarpSpecializedILi2ELi1ELi16ELb1ELb0EEEJSH_NS5_IJNSS_ISE_SB_EENSS_ISF_SB_EEEEESI_SJ_SI_SJ_NS1C_6fusion15FusionCallbacksIS1G_NS1K_17LinearCombinationISI_fSI_fLNS_15FloatRoundStyleE2EEESH_S1J_JEEENS4_5SM1004TMEM4LOAD26SM100_TMEM_LOAD_16dp256b4xESZ_NS10_INS11_ILi2ELi4ELi3EEES14_NSS_INS5_IJS15_SF_EEENS5_IJSF_SB_EEEEEEENS4_17SM75_U32x4_LDSM_NENS4_14SM90_TMA_STOREES1Y_NS4_17SM90_U32x4_STSM_NENS4_39AutoVectorizingCopyWithAssumedAlignmentILi128EEEEEEvvEEEEvNT_6ParamsE) ;  /* 0xffffff8c024c7950 */ /* 0x000fea0003c3ffff */
        .weak           $__internal_1_$__cuda_sm10x_tcgen05_guardrail_trap_phase_invalid_during_alloc
        .type           $__internal_1_$__cuda_sm10x_tcgen05_guardrail_trap_phase_invalid_during_alloc,@function
        .size           $__internal_1_$__cuda_sm10x_tcgen05_guardrail_trap_phase_invalid_during_alloc,($__internal_2_$__cuda_sm10x_tcgen05_guardrail_trap_unallocated_columns_being_dealloced - $__internal_1_$__cuda_sm10x_tcgen05_guardrail_trap_phase_invalid_during_alloc)
$__internal_1_$__cuda_sm10x_tcgen05_guardrail_trap_phase_invalid_during_alloc:
[----:B------:R-:W-:Y:S05]  /*72d0*/  BPT.TRAP 0x1 ;  /* 0x000000040000795c */ /* 0x000fea0000300000 */
[----:B------:R-:W-:-:S04]  /*72e0*/  MOV R3, 0x0 ;  /* 0x0000000000037802 */ /* 0x000fc80000000f00 */
[----:B------:R-:W-:Y:S05]  /*72f0*/  RET.REL.NODEC R2 `(_ZN7cutlass13device_kernelINS_4gemm6kernel13GemmUniversalIN4cute5tupleIJiiiiEEENS1_10collective13CollectiveMmaINS1_35MainloopSm100TmaUmmaWarpSpecializedILi4ELi2ELi4ENS5_IJNS4_1CILi1EEESB_SB_EEEEENS5_IJNSA_ILi64EEENSA_ILi32EEENSA_ILi256EEEEEENS_10bfloat16_tENS5_IJlSB_lEEESI_SJ_NS4_8TiledMMAINS4_8MMA_AtomIJNS4_20SM100_MMA_F16BF16_SSISI_SI_fLi64ELi32ELNS4_4UMMA5MajorE0ELSO_0ELNSN_7ScaleInE0ELSP_0EEEEEENS4_6LayoutISC_NS5_IJNSA_ILi0EEEST_ST_EEEEENS5_IJNS4_10UnderscoreESW_SW_EEEEENS4_13SM90_TMA_LOADENS4_14ComposedLayoutINS4_7SwizzleILi3ELi4ELi3EEENS4_18smem_ptr_flag_bitsILi16EEENSS_INS5_IJNSA_ILi8EEESE_EEENS5_IJSE_SB_EEEEEEEvNS4_8identityESZ_S19_vS1A_EENS_8epilogue10collective18CollectiveEpilogueINS1C_23Sm100TmaWarpSpecializedILi2ELi1ELi16ELb1ELb0EEEJSH_NS5_IJNSS_ISE_SB_EENSS_ISF_SB_EEEEESI_SJ_SI_SJ_NS1C_6fusion15FusionCallbacksIS1G_NS1K_17LinearCombinationISI_fSI_fLNS_15FloatRoundStyleE2EEESH_S1J_JEEENS4_5SM1004TMEM4LOAD26SM100_TMEM_LOAD_16dp256b4xESZ_NS10_INS11_ILi2ELi4ELi3EEES14_NSS_INS5_IJS15_SF_EEENS5_IJSF_SB_EEEEEEENS4_17SM75_U32x4_LDSM_NENS4_14SM90_TMA_STOREES1Y_NS4_17SM90_U32x4_STSM_NENS4_39AutoVectorizingCopyWithAssumedAlignmentILi128EEEEEEvvEEEEvNT_6ParamsE) ;  /* 0xffffff8c02407950 */ /* 0x000fea0003c3ffff */
        .weak           $__internal_2_$__cuda_sm10x_tcgen05_guardrail_trap_unallocated_columns_being_dealloced
        .type           $__internal_2_$__cuda_sm10x_tcgen05_guardrail_trap_unallocated_columns_being_dealloced,@function
        .size           $__internal_2_$__cuda_sm10x_tcgen05_guardrail_trap_unallocated_columns_being_dealloced,(.L_x_141 - $__internal_2_$__cuda_sm10x_tcgen05_guardrail_trap_unallocated_columns_being_dealloced)
$__internal_2_$__cuda_sm10x_tcgen05_guardrail_trap_unallocated_columns_being_dealloced:
[----:B------:R-:W-:Y:S05]  /*7300*/  BPT.TRAP 0x1 ;  /* 0x000000040000795c */ /* 0x000fea0000300000 */
[----:B------:R-:W-:-:S04]  /*7310*/  HFMA2 R3, -RZ, RZ, 0, 0 ;  /* 0x00000000ff037431 */ /* 0x000fc800000001ff */
[----:B------:R-:W-:Y:S05]  /*7320*/  RET.REL.NODEC R2 `(_ZN7cutlass13device_kernelINS_4gemm6kernel13GemmUniversalIN4cute5tupleIJiiiiEEENS1_10collective13CollectiveMmaINS1_35MainloopSm100TmaUmmaWarpSpecializedILi4ELi2ELi4ENS5_IJNS4_1CILi1EEESB_SB_EEEEENS5_IJNSA_ILi64EEENSA_ILi32EEENSA_ILi256EEEEEENS_10bfloat16_tENS5_IJlSB_lEEESI_SJ_NS4_8TiledMMAINS4_8MMA_AtomIJNS4_20SM100_MMA_F16BF16_SSISI_SI_fLi64ELi32ELNS4_4UMMA5MajorE0ELSO_0ELNSN_7ScaleInE0ELSP_0EEEEEENS4_6LayoutISC_NS5_IJNSA_ILi0EEEST_ST_EEEEENS5_IJNS4_10UnderscoreESW_SW_EEEEENS4_13SM90_TMA_LOADENS4_14ComposedLayoutINS4_7SwizzleILi3ELi4ELi3EEENS4_18smem_ptr_flag_bitsILi16EEENSS_INS5_IJNSA_ILi8EEESE_EEENS5_IJSE_SB_EEEEEEEvNS4_8identityESZ_S19_vS1A_EENS_8epilogue10collective18CollectiveEpilogueINS1C_23Sm100TmaWarpSpecializedILi2ELi1ELi16ELb1ELb0EEEJSH_NS5_IJNSS_ISE_SB_EENSS_ISF_SB_EEEEESI_SJ_SI_SJ_NS1C_6fusion15FusionCallbacksIS1G_NS1K_17LinearCombinationISI_fSI_fLNS_15FloatRoundStyleE2EEESH_S1J_JEEENS4_5SM1004TMEM4LOAD26SM100_TMEM_LOAD_16dp256b4xESZ_NS10_INS11_ILi2ELi4ELi3EEES14_NSS_INS5_IJS15_SF_EEENS5_IJSF_SB_EEEEEEENS4_17SM75_U32x4_LDSM_NENS4_14SM90_TMA_STOREES1Y_NS4_17SM90_U32x4_STSM_NENS4_39AutoVectorizingCopyWithAssumedAlignmentILi128EEEEEEvvEEEEvNT_6ParamsE) ;  /* 0xffffff8c02347950 */ /* 0x000fea0003c3ffff */
.L_x_140:
[----:B------:R-:W-:-:S00]  /*7330*/  BRA `(.L_x_140) ;  /* 0xfffffffc00fc7947 */ /* 0x000fc0000383ffff */
[----:B------:R-:W-:-:S00]  /*7340*/  NOP ;  /* 0x0000000000007918 */ /* 0x000fc00000000000 */
        /* <DEDUP_REMOVED lines=11> */
.L_x_141:


//--------------------- .nv.global.init           --------------------------
	.section	.nv.global.init,"aw",@progbits
.nv.global.init:
	.type		$str$27,@object
	.size		$str$27,($str$28 - $str$27)
$str$27:
        /*0000*/ 	.byte	0x28, 0x61, 0x64, 0x64, 0x72, 0x65, 0x73, 0x73, 0x20, 0x26, 0x20, 0x6d, 0x61, 0x73, 0x6b, 0x29
        /*0010*/ 	.byte	0x20, 0x3d, 0x3d, 0x20, 0x30, 0x00
	.type		$str$28,@object
	.size		$str$28,($str$26 - $str$28)
$str$28:
        /*0016*/ 	.byte	0x2f, 0x74, 0x6d, 0x70, 0x2f, 0x63, 0x75, 0x74, 0x6c, 0x61, 0x73, 0x73, 0x5f, 0x73, 0x77, 0x65
        /*0026*/ 	.byte	0x65, 0x70, 0x5f, 0x73, 0x72, 0x63, 0x2f, 0x69, 0x6e, 0x63, 0x6c, 0x75, 0x64, 0x65, 0x2f, 0x63
        /*0036*/ 	.byte	0x75, 0x74, 0x65, 0x2f, 0x70, 0x6f, 0x69, 0x6e, 0x74, 0x65, 0x72, 0x5f, 0x66, 0x6c, 0x61, 0x67
        /*0046*/ 	.byte	0x67, 0x65, 0x64, 0x2e, 0x68, 0x70, 0x70, 0x00
	.type		$str$26,@object
	.size		$str$26,($str$25 - $str$26)
$str$26:
        /*004e*/ 	.byte	0x2f, 0x74, 0x6d, 0x70, 0x2f, 0x63, 0x75, 0x74, 0x6c, 0x61, 0x73, 0x73, 0x5f, 0x73, 0x77, 0x65
        /*005e*/ 	.byte	0x65, 0x70, 0x5f, 0x73, 0x72, 0x63, 0x2f, 0x69, 0x6e, 0x63, 0x6c, 0x75, 0x64, 0x65, 0x2f, 0x63
        /*006e*/ 	.byte	0x75, 0x74, 0x65, 0x2f, 0x61, 0x74, 0x6f, 0x6d, 0x2f, 0x63, 0x6f, 0x70, 0x79, 0x5f, 0x74, 0x72
        /*007e*/ 	.byte	0x61, 0x69, 0x74, 0x73, 0x5f, 0x73, 0x6d, 0x31, 0x30, 0x30, 0x2e, 0x68, 0x70, 0x70, 0x00
	.type		$str$25,@object
	.size		$str$25,(__unnamed_1 - $str$25)
$str$25:
        /*008d*/ 	.byte	0x28, 0x28, 0x75, 0x69, 0x6e, 0x74, 0x33, 0x32, 0x5f, 0x74, 0x28, 0x74, 0x68, 0x72, 0x65, 0x61
        /*009d*/ 	.byte	0x64, 0x49, 0x64, 0x78, 0x2e, 0x78, 0x29, 0x20, 0x2f, 0x20, 0x33, 0x32, 0x29, 0x20, 0x25, 0x20
        /*00ad*/ 	.byte	0x34, 0x29, 0x20, 0x3d, 0x3d, 0x20, 0x28, 0x28, 0x28, 0x74, 0x6d, 0x65, 0x6d, 0x5f, 0x61, 0x64
        /*00bd*/ 	.byte	0x64, 0x72, 0x20, 0x3e, 0x3e, 0x20, 0x31, 0x36, 0x29, 0x20, 0x2f, 0x20, 0x33, 0x32, 0x29, 0x20
        /*00cd*/ 	.byte	0x25, 0x20, 0x34, 0x29, 0x00
	.type		__unnamed_1,@object
	.size		__unnamed_1,(__unnamed_2 - __unnamed_1)
__unnamed_1:
        /*00d2*/ 	.byte	0x61, 0x75, 0x74, 0x6f, 0x20, 0x63, 0x75, 0x74, 0x65, 0x3a, 0x3a, 0x61, 0x73, 0x5f, 0x70, 0x6f
        /* <DEDUP_REMOVED lines=24> */
        /*0262*/ 	.byte	0x30, 0x34, 0x38, 0x3e, 0x3e, 0x3e, 0x3e, 0x5d, 0x00
	.type		__unnamed_2,@object
	.size		__unnamed_2,(.L_2 - __unnamed_2)
__unnamed_2:
        /* <DEDUP_REMOVED lines=45> */
        /*053b*/ 	.byte	0x3e, 0x3e, 0x3e, 0x5d, 0x00
.L_2:


//--------------------- .nv.shared._ZN7cutlass13device_kernelINS_4gemm6kernel13GemmUniversalIN4cute5tupleIJiiiiEEENS1_10collective13CollectiveMmaINS1_35MainloopSm100TmaUmmaWarpSpecializedILi4ELi2ELi4ENS5_IJNS4_1CILi1EEESB_SB_EEEEENS5_IJNSA_ILi64EEENSA_ILi32EEENSA_ILi256EEEEEENS_10bfloat16_tENS5_IJlSB_lEEESI_SJ_NS4_8TiledMMAINS4_8MMA_AtomIJNS4_20SM100_MMA_F16BF16_SSISI_SI_fLi64ELi32ELNS4_4UMMA5MajorE0ELSO_0ELNSN_7ScaleInE0ELSP_0EEEEEENS4_6LayoutISC_NS5_IJNSA_ILi0EEEST_ST_EEEEENS5_IJNS4_10UnderscoreESW_SW_EEEEENS4_13SM90_TMA_LOADENS4_14ComposedLayoutINS4_7SwizzleILi3ELi4ELi3EEENS4_18smem_ptr_flag_bitsILi16EEENSS_INS5_IJNSA_ILi8EEESE_EEENS5_IJSE_SB_EEEEEEEvNS4_8identityESZ_S19_vS1A_EENS_8epilogue10collective18CollectiveEpilogueINS1C_23Sm100TmaWarpSpecializedILi2ELi1ELi16ELb1ELb0EEEJSH_NS5_IJNSS_ISE_SB_EENSS_ISF_SB_EEEEESI_SJ_SI_SJ_NS1C_6fusion15FusionCallbacksIS1G_NS1K_17LinearCombinationISI_fSI_fLNS_15FloatRoundStyleE2EEESH_S1J_JEEENS4_5SM1004TMEM4LOAD26SM100_TMEM_LOAD_16dp256b4xESZ_NS10_INS11_ILi2ELi4ELi3EEES14_NSS_INS5_IJS15_SF_EEENS5_IJSF_SB_EEEEEEENS4_17SM75_U32x4_LDSM_NENS4_14SM90_TMA_STOREES1Y_NS4_17SM90_U32x4_STSM_NENS4_39AutoVectorizingCopyWithAssumedAlignmentILi128EEEEEEvvEEEEvNT_6ParamsE --------------------------
	.section	.nv.shared._ZN7cutlass13device_kernelINS_4gemm6kernel13GemmUniversalIN4cute5tupleIJiiiiEEENS1_10collective13CollectiveMmaINS1_35MainloopSm100TmaUmmaWarpSpecializedILi4ELi2ELi4ENS5_IJNS4_1CILi1EEESB_SB_EEEEENS5_IJNSA_ILi64EEENSA_ILi32EEENSA_ILi256EEEEEENS_10bfloat16_tENS5_IJlSB_lEEESI_SJ_NS4_8TiledMMAINS4_8MMA_AtomIJNS4_20SM100_MMA_F16BF16_SSISI_SI_fLi64ELi32ELNS4_4UMMA5MajorE0ELSO_0ELNSN_7ScaleInE0ELSP_0EEEEEENS4_6LayoutISC_NS5_IJNSA_ILi0EEEST_ST_EEEEENS5_IJNS4_10UnderscoreESW_SW_EEEEENS4_13SM90_TMA_LOADENS4_14ComposedLayoutINS4_7SwizzleILi3ELi4ELi3EEENS4_18smem_ptr_flag_bitsILi16EEENSS_INS5_IJNSA_ILi8EEESE_EEENS5_IJSE_SB_EEEEEEEvNS4_8identityESZ_S19_vS1A_EENS_8epilogue10collective18CollectiveEpilogueINS1C_23Sm100TmaWarpSpecializedILi2ELi1ELi16ELb1ELb0EEEJSH_NS5_IJNSS_ISE_SB_EENSS_ISF_SB_EEEEESI_SJ_SI_SJ_NS1C_6fusion15FusionCallbacksIS1G_NS1K_17LinearCombinationISI_fSI_fLNS_15FloatRoundStyleE2EEESH_S1J_JEEENS4_5SM1004TMEM4LOAD26SM100_TMEM_LOAD_16dp256b4xESZ_NS10_INS11_ILi2ELi4ELi3EEES14_NSS_INS5_IJS15_SF_EEENS5_IJSF_SB_EEEEEEENS4_17SM75_U32x4_LDSM_NENS4_14SM90_TMA_STOREES1Y_NS4_17SM90_U32x4_STSM_NENS4_39AutoVectorizingCopyWithAssumedAlignmentILi128EEEEEEvvEEEEvNT_6ParamsE,"aw",@nobits
	.sectionflags	@""
	.align	16
	.zero		1024


//--------------------- .nv.shared.reserved.0     --------------------------
	.section	.nv.shared.reserved.0,"aw",@nobits
	.weak		__nv_reservedSMEM_offset_0_alias
	.size		__nv_reservedSMEM_offset_0_alias, 0, 64
	.other		__nv_reservedSMEM_offset_0_alias,@"STO_CUDA_RESERVED_SHARED STV_DEFAULT"
__nv_reservedSMEM_offset_0_alias:
	.zero		0
.nv.shared.reserved.0:
	.zero		64
	.weak		__nv_reservedSMEM_tcgen05_partition
	.type		__nv_reservedSMEM_tcgen05_partition,@object
	.size		__nv_reservedSMEM_tcgen05_partition,(.L_0 - __nv_reservedSMEM_tcgen05_partition)
__nv_reservedSMEM_tcgen05_partition:
	.zero		32
.L_0:


//--------------------- .nv.global                --------------------------
	.section	.nv.global,"aw",@nobits
.nv.global:
	.type		_ZN39_INTERNAL_6fb414f5_4_k_cu_4e896a13_55864cute1_E,@object
	.size		_ZN39_INTERNAL_6fb414f5_4_k_cu_4e896a13_55864cute1_E,(_ZN39_INTERNAL_6fb414f5_4_k_cu_4e896a13_55864cuda3std3__45__cpo6cbeginE - _ZN39_INTERNAL_6fb414f5_4_k_cu_4e896a13_55864cute1_E)
_ZN39_INTERNAL_6fb414f5_4_k_cu_4e896a13_55864cute1_E:
	.zero		1
	.type		_ZN39_INTERNAL_6fb414f5_4_k_cu_4e896a13_55864cuda3std3__45__cpo6cbeginE,@object
	.size		_ZN39_INTERNAL_6fb414f5_4_k_cu_4e896a13_55864cuda3std3__45__cpo6cbeginE,(_ZN39_INTERNAL_6fb414f5_4_k_cu_4e896a13_55864cuda3std3__48in_placeE - _ZN39_INTERNAL_6fb414f5_4_k_cu_4e896a13_55864cuda3std3__45__cpo6cbeginE)
_ZN39_INTERNAL_6fb414f5_4_k_cu_4e896a13_55864cuda3std3__45__cpo6cbeginE:
	.zero		1
	.type		_ZN39_INTERNAL_6fb414f5_4_k_cu_4e896a13_55864cuda3std3__48in_placeE,@object
	.size		_ZN39_INTERNAL_6fb414f5_4_k_cu_4e896a13_55864cuda3std3__48in_placeE,(_ZN39_INTERNAL_6fb414f5_4_k_cu_4e896a13_55864cuda3std6ranges3__45__cpo9iter_moveE - _ZN39_INTERNAL_6fb414f5_4_k_cu_4e896a13_55864cuda3std3__48in_placeE)
_ZN39_INTERNAL_6fb414f5_4_k_cu_4e896a13_55864cuda3std3__48in_placeE:
	.zero		1
	.type		_ZN39_INTERNAL_6fb414f5_4_k_cu_4e896a13_55864cuda3std6ranges3__45__cpo9iter_moveE,@object
	.size		_ZN39_INTERNAL_6fb414f5_4_k_cu_4e896a13_55864cuda3std6ranges3__45__cpo9iter_moveE,(_ZN39_INTERNAL_6fb414f5_4_k_cu_4e896a13_55864cuda3std3__45__cpo5beginE - _ZN39_INTERNAL_6fb414f5_4_k_cu_4e896a13_55864cuda3std6ranges3__45__cpo9iter_moveE)
_ZN39_INTERNAL_6fb414f5_4_k_cu_4e896a13_55864cuda3std6ranges3__45__cpo9iter_moveE:
	.zero		1
	.type		_ZN39_INTERNAL_6fb414f5_4_k_cu_4e896a13_55864cuda3std3__45__cpo5beginE,@object
	.size		_ZN39_INTERNAL_6fb414f5_4_k_cu_4e896a13_55864cuda3std3__45__cpo5beginE,(_ZN39_INTERNAL_6fb414f5_4_k_cu_4e896a13_55864cuda3std3__441_GLOBAL__N__6fb414f5_4_k_cu_4e896a13_55866ignoreE - _ZN39_INTERNAL_6fb414f5_4_k_cu_4e896a13_55864cuda3std3__45__cpo5beginE)
_ZN39_INTERNAL_6fb414f5_4_k_cu_4e896a13_55864cuda3std3__45__cpo5beginE:
	.zero		1
	.type		_ZN39_INTERNAL_6fb414f5_4_k_cu_4e896a13_55864cuda3std3__441_GLOBAL__N__6fb414f5_4_k_cu_4e896a13_55866ignoreE,@object
	.size		_ZN39_INTERNAL_6fb414f5_4_k_cu_4e896a13_55864cuda3std3__441_GLOBAL__N__6fb414f5_4_k_cu_4e896a13_55866ignoreE,(_ZN39_INTERNAL_6fb414f5_4_k_cu_4e896a13_55864cute7productE - _ZN39_INTERNAL_6fb414f5_4_k_cu_4e896a13_55864cuda3std3__441_GLOBAL__N__6fb414f5_4_k_cu_4e896a13_55866ignoreE)
_ZN39_INTERNAL_6fb414f5_4_k_cu_4e896a13_55864cuda3std3__441_GLOBAL__N__6fb414f5_4_k_cu_4e896a13_55866ignoreE:
	.zero		1
	.type		_ZN39_INTERNAL_6fb414f5_4_k_cu_4e896a13_55864cute7productE,@object
	.size		_ZN39_INTERNAL_6fb414f5_4_k_cu_4e896a13_55864cute7productE,(_ZN39_INTERNAL_6fb414f5_4_k_cu_4e896a13_55864cuda3std3__45__cpo3endE - _ZN39_INTERNAL_6fb414f5_4_k_cu_4e896a13_55864cute7productE)
_ZN39_INTERNAL_6fb414f5_4_k_cu_4e896a13_55864cute7productE:
	.zero		1
	.type		_ZN39_INTERNAL_6fb414f5_4_k_cu_4e896a13_55864cuda3std3__45__cpo3endE,@object
	.size		_ZN39_INTERNAL_6fb414f5_4_k_cu_4e896a13_55864cuda3std3__45__cpo3endE,(_ZN39_INTERNAL_6fb414f5_4_k_cu_4e896a13_55864cuda3std3__419piecewise_constructE - _ZN39_INTERNAL_6fb414f5_4_k_cu_4e896a13_55864cuda3std3__45__cpo3endE)
_ZN39_INTERNAL_6fb414f5_4_k_cu_4e896a13_55864cuda3std3__45__cpo3endE:
	.zero		1
	.type		_ZN39_INTERNAL_6fb414f5_4_k_cu_4e896a13_55864cuda3std3__419piecewise_constructE,@object
	.size		_ZN39_INTERNAL_6fb414f5_4_k_cu_4e896a13_55864cuda3std3__419piecewise_constructE,(_ZN39_INTERNAL_6fb414f5_4_k_cu_4e896a13_55864cuda3std3__45__cpo4cendE - _ZN39_INTERNAL_6fb414f5_4_k_cu_4e896a13_55864cuda3std3__419piecewise_constructE)
_ZN39_INTERNAL_6fb414f5_4_k_cu_4e896a13_55864cuda3std3__419piecewise_constructE:
	.zero		1
	.type		_ZN39_INTERNAL_6fb414f5_4_k_cu_4e896a13_55864cuda3std3__45__cpo4cendE,@object
	.size		_ZN39_INTERNAL_6fb414f5_4_k_cu_4e896a13_55864cuda3std3__45__cpo4cendE,(_ZN39_INTERNAL_6fb414f5_4_k_cu_4e896a13_55864cuda3std6ranges3__45__cpo4swapE - _ZN39_INTERNAL_6fb414f5_4_k_cu_4e896a13_55864cuda3std3__45__cpo4cendE)
_ZN39_INTERNAL_6fb414f5_4_k_cu_4e896a13_55864cuda3std3__45__cpo4cendE:
	.zero		1
	.type		_ZN39_INTERNAL_6fb414f5_4_k_cu_4e896a13_55864cuda3std6ranges3__45__cpo4swapE,@object
	.size		_ZN39_INTERNAL_6fb414f5_4_k_cu_4e896a13_55864cuda3std6ranges3__45__cpo4swapE,(.L_10 - _ZN39_INTERNAL_6fb414f5_4_k_cu_4e896a13_55864cuda3std6ranges3__45__cpo4swapE)
_ZN39_INTERNAL_6fb414f5_4_k_cu_4e896a13_55864cuda3std6ranges3__45__cpo4swapE:
	.zero		1
.L_10:


//--------------------- .nv.constant0._ZN7cutlass13device_kernelINS_4gemm6kernel13GemmUniversalIN4cute5tupleIJiiiiEEENS1_10collective13CollectiveMmaINS1_35MainloopSm100TmaUmmaWarpSpecializedILi4ELi2ELi4ENS5_IJNS4_1CILi1EEESB_SB_EEEEENS5_IJNSA_ILi64EEENSA_ILi32EEENSA_ILi256EEEEEENS_10bfloat16_tENS5_IJlSB_lEEESI_SJ_NS4_8TiledMMAINS4_8MMA_AtomIJNS4_20SM100_MMA_F16BF16_SSISI_SI_fLi64ELi32ELNS4_4UMMA5MajorE0ELSO_0ELNSN_7ScaleInE0ELSP_0EEEEEENS4_6LayoutISC_NS5_IJNSA_ILi0EEEST_ST_EEEEENS5_IJNS4_10UnderscoreESW_SW_EEEEENS4_13SM90_TMA_LOADENS4_14ComposedLayoutINS4_7SwizzleILi3ELi4ELi3EEENS4_18smem_ptr_flag_bitsILi16EEENSS_INS5_IJNSA_ILi8EEESE_EEENS5_IJSE_SB_EEEEEEEvNS4_8identityESZ_S19_vS1A_EENS_8epilogue10collective18CollectiveEpilogueINS1C_23Sm100TmaWarpSpecializedILi2ELi1ELi16ELb1ELb0EEEJSH_NS5_IJNSS_ISE_SB_EENSS_ISF_SB_EEEEESI_SJ_SI_SJ_NS1C_6fusion15FusionCallbacksIS1G_NS1K_17LinearCombinationISI_fSI_fLNS_15FloatRoundStyleE2EEESH_S1J_JEEENS4_5SM1004TMEM4LOAD26SM100_TMEM_LOAD_16dp256b4xESZ_NS10_INS11_ILi2ELi4ELi3EEES14_NSS_INS5_IJS15_SF_EEENS5_IJSF_SB_EEEEEEENS4_17SM75_U32x4_LDSM_NENS4_14SM90_TMA_STOREES1Y_NS4_17SM90_U32x4_STSM_NENS4_39AutoVectorizingCopyWithAssumedAlignmentILi128EEEEEEvvEEEEvNT_6ParamsE --------------------------
	.section	.nv.constant0._ZN7cutlass13device_kernelINS_4gemm6kernel13GemmUniversalIN4cute5tupleIJiiiiEEENS1_10collective13CollectiveMmaINS1_35MainloopSm100TmaUmmaWarpSpecializedILi4ELi2ELi4ENS5_IJNS4_1CILi1EEESB_SB_EEEEENS5_IJNSA_ILi64EEENSA_ILi32EEENSA_ILi256EEEEEENS_10bfloat16_tENS5_IJlSB_lEEESI_SJ_NS4_8TiledMMAINS4_8MMA_AtomIJNS4_20SM100_MMA_F16BF16_SSISI_SI_fLi64ELi32ELNS4_4UMMA5MajorE0ELSO_0ELNSN_7ScaleInE0ELSP_0EEEEEENS4_6LayoutISC_NS5_IJNSA_ILi0EEEST_ST_EEEEENS5_IJNS4_10UnderscoreESW_SW_EEEEENS4_13SM90_TMA_LOADENS4_14ComposedLayoutINS4_7SwizzleILi3ELi4ELi3EEENS4_18smem_ptr_flag_bitsILi16EEENSS_INS5_IJNSA_ILi8EEESE_EEENS5_IJSE_SB_EEEEEEEvNS4_8identityESZ_S19_vS1A_EENS_8epilogue10collective18CollectiveEpilogueINS1C_23Sm100TmaWarpSpecializedILi2ELi1ELi16ELb1ELb0EEEJSH_NS5_IJNSS_ISE_SB_EENSS_ISF_SB_EEEEESI_SJ_SI_SJ_NS1C_6fusion15FusionCallbacksIS1G_NS1K_17LinearCombinationISI_fSI_fLNS_15FloatRoundStyleE2EEESH_S1J_JEEENS4_5SM1004TMEM4LOAD26SM100_TMEM_LOAD_16dp256b4xESZ_NS10_INS11_ILi2ELi4ELi3EEES14_NSS_INS5_IJS15_SF_EEENS5_IJSF_SB_EEEEEEENS4_17SM75_U32x4_LDSM_NENS4_14SM90_TMA_STOREES1Y_NS4_17SM90_U32x4_STSM_NENS4_39AutoVectorizingCopyWithAssumedAlignmentILi128EEEEEEvvEEEEvNT_6ParamsE,"a",@progbits
	.sectionflags	@""
	.align	4
.nv.constant0._ZN7cutlass13device_kernelINS_4gemm6kernel13GemmUniversalIN4cute5tupleIJiiiiEEENS1_10collective13CollectiveMmaINS1_35MainloopSm100TmaUmmaWarpSpecializedILi4ELi2ELi4ENS5_IJNS4_1CILi1EEESB_SB_EEEEENS5_IJNSA_ILi64EEENSA_ILi32EEENSA_ILi256EEEEEENS_10bfloat16_tENS5_IJlSB_lEEESI_SJ_NS4_8TiledMMAINS4_8MMA_AtomIJNS4_20SM100_MMA_F16BF16_SSISI_SI_fLi64ELi32ELNS4_4UMMA5MajorE0ELSO_0ELNSN_7ScaleInE0ELSP_0EEEEEENS4_6LayoutISC_NS5_IJNSA_ILi0EEEST_ST_EEEEENS5_IJNS4_10UnderscoreESW_SW_EEEEENS4_13SM90_TMA_LOADENS4_14ComposedLayoutINS4_7SwizzleILi3ELi4ELi3EEENS4_18smem_ptr_flag_bitsILi16EEENSS_INS5_IJNSA_ILi8EEESE_EEENS5_IJSE_SB_EEEEEEEvNS4_8identityESZ_S19_vS1A_EENS_8epilogue10collective18CollectiveEpilogueINS1C_23Sm100TmaWarpSpecializedILi2ELi1ELi16ELb1ELb0EEEJSH_NS5_IJNSS_ISE_SB_EENSS_ISF_SB_EEEEESI_SJ_SI_SJ_NS1C_6fusion15FusionCallbacksIS1G_NS1K_17LinearCombinationISI_fSI_fLNS_15FloatRoundStyleE2EEESH_S1J_JEEENS4_5SM1004TMEM4LOAD26SM100_TMEM_LOAD_16dp256b4xESZ_NS10_INS11_ILi2ELi4ELi3EEES14_NSS_INS5_IJS15_SF_EEENS5_IJSF_SB_EEEEEEENS4_17SM75_U32x4_LDSM_NENS4_14SM90_TMA_STOREES1Y_NS4_17SM90_U32x4_STSM_NENS4_39AutoVectorizingCopyWithAssumedAlignmentILi128EEEEEEvvEEEEvNT_6ParamsE:
	.zero		2944


//--------------------- SYMBOLS --------------------------

	.type		.nv.reservedSmem.offset0,@object
	.size		.nv.reservedSmem.offset0,0x4
	.type		.nv.reservedSmem.cap,@object
	.size		.nv.reservedSmem.cap,0x4
	.type		__assertfail,@function
